//
// Generated by NVIDIA NVVM Compiler
//
// Compiler Build ID: CL-36424714
// Cuda compilation tools, release 13.0, V13.0.88
// Based on NVVM 20.0.0
//

.version 9.0
.target sm_100
.address_size 64

	// .globl	_Z19global_calculate_vtPfS_S_S_mS_S_
.global .align 4 .b8 __cudart_i2opi_f[24] = {65, 144, 67, 60, 153, 149, 98, 219, 192, 221, 52, 245, 209, 87, 39, 252, 41, 21, 68, 78, 110, 131, 249, 162};

.visible .entry _Z19global_calculate_vtPfS_S_S_mS_S_(
	.param .u64 .ptr .align 1 _Z19global_calculate_vtPfS_S_S_mS_S__param_0,
	.param .u64 .ptr .align 1 _Z19global_calculate_vtPfS_S_S_mS_S__param_1,
	.param .u64 .ptr .align 1 _Z19global_calculate_vtPfS_S_S_mS_S__param_2,
	.param .u64 .ptr .align 1 _Z19global_calculate_vtPfS_S_S_mS_S__param_3,
	.param .u64 _Z19global_calculate_vtPfS_S_S_mS_S__param_4,
	.param .u64 .ptr .align 1 _Z19global_calculate_vtPfS_S_S_mS_S__param_5,
	.param .u64 .ptr .align 1 _Z19global_calculate_vtPfS_S_S_mS_S__param_6
)
{
	.local .align 4 .b8 	__local_depot0[28];
	.reg .b64 	%SP;
	.reg .b64 	%SPL;
	.reg .pred 	%p<19>;
	.reg .b32 	%r<83>;
	.reg .b32 	%f<71>;
	.reg .b64 	%rd<64>;
	.reg .b64 	%fd<5>;

	mov.u64 	%SPL, __local_depot0;
	ld.param.u64 	%rd18, [_Z19global_calculate_vtPfS_S_S_mS_S__param_0];
	ld.param.u64 	%rd23, [_Z19global_calculate_vtPfS_S_S_mS_S__param_1];
	ld.param.u64 	%rd19, [_Z19global_calculate_vtPfS_S_S_mS_S__param_2];
	ld.param.u64 	%rd20, [_Z19global_calculate_vtPfS_S_S_mS_S__param_3];
	ld.param.u64 	%rd21, [_Z19global_calculate_vtPfS_S_S_mS_S__param_4];
	ld.param.u64 	%rd24, [_Z19global_calculate_vtPfS_S_S_mS_S__param_5];
	cvta.to.global.u64 	%rd25, %rd23;
	cvta.to.global.u64 	%rd26, %rd24;
	add.u64 	%rd1, %SPL, 0;
	add.u64 	%rd2, %SPL, 0;
	mov.u32 	%r28, %ntid.x;
	mov.u32 	%r29, %ctaid.x;
	mov.u32 	%r30, %tid.x;
	mad.lo.s32 	%r1, %r28, %r29, %r30;
	mul.wide.u32 	%rd29, %r1, 4;
	add.s64 	%rd30, %rd26, %rd29;
	ld.global.f32 	%f1, [%rd30];
	ld.global.f32 	%f2, [%rd25];
	setp.eq.s64 	%p1, %rd21, 0;
	mov.f32 	%f70, 0f00000000;
	@%p1 bra 	$L__BB0_19;
	cvta.to.global.u64 	%rd3, %rd18;
	cvta.to.global.u64 	%rd4, %rd19;
	cvta.to.global.u64 	%rd5, %rd20;
	mov.b64 	%rd59, 0;
	mov.f32 	%f70, 0f00000000;
$L__BB0_2:
	shl.b64 	%rd32, %rd59, 2;
	add.s64 	%rd33, %rd3, %rd32;
	ld.global.f32 	%f4, [%rd33];
	add.s64 	%rd34, %rd4, %rd32;
	ld.global.f32 	%f5, [%rd34];
	add.s64 	%rd35, %rd5, %rd32;
	ld.global.f32 	%f6, [%rd35];
	add.f32 	%f24, %f2, %f4;
	mul.f32 	%f7, %f1, %f24;
	mul.f32 	%f25, %f7, 0f3F22F983;
	cvt.rni.s32.f32 	%r78, %f25;
	cvt.rn.f32.s32 	%f26, %r78;
	fma.rn.f32 	%f27, %f26, 0fBFC90FDA, %f7;
	fma.rn.f32 	%f28, %f26, 0fB3A22168, %f27;
	fma.rn.f32 	%f68, %f26, 0fA7C234C5, %f28;
	abs.f32 	%f9, %f7;
	setp.ltu.f32 	%p2, %f9, 0f47CE4780;
	@%p2 bra 	$L__BB0_10;
	setp.neu.f32 	%p3, %f9, 0f7F800000;
	@%p3 bra 	$L__BB0_5;
	mov.f32 	%f31, 0f00000000;
	mul.rn.f32 	%f68, %f7, %f31;
	mov.b32 	%r78, 0;
	bra.uni 	$L__BB0_10;
$L__BB0_5:
	mov.b32 	%r3, %f7;
	mov.b64 	%rd62, 0;
	mov.b32 	%r75, 0;
	mov.u64 	%rd60, __cudart_i2opi_f;
	mov.u64 	%rd61, %rd2;
$L__BB0_6:
	.pragma "nounroll";
	ld.global.nc.u32 	%r32, [%rd60];
	shl.b32 	%r33, %r3, 8;
	or.b32  	%r34, %r33, -2147483648;
	mad.wide.u32 	%rd38, %r32, %r34, %rd62;
	shr.u64 	%rd62, %rd38, 32;
	st.local.u32 	[%rd61], %rd38;
	add.s32 	%r75, %r75, 1;
	add.s64 	%rd61, %rd61, 4;
	add.s64 	%rd60, %rd60, 4;
	setp.ne.s32 	%p4, %r75, 6;
	@%p4 bra 	$L__BB0_6;
	shr.u32 	%r35, %r3, 23;
	st.local.u32 	[%rd2+24], %rd62;
	and.b32  	%r6, %r35, 31;
	and.b32  	%r36, %r35, 224;
	add.s32 	%r37, %r36, -128;
	shr.u32 	%r38, %r37, 5;
	mul.wide.u32 	%rd39, %r38, 4;
	sub.s64 	%rd13, %rd2, %rd39;
	ld.local.u32 	%r76, [%rd13+24];
	ld.local.u32 	%r77, [%rd13+20];
	setp.eq.s32 	%p5, %r6, 0;
	@%p5 bra 	$L__BB0_9;
	shf.l.wrap.b32 	%r76, %r77, %r76, %r6;
	ld.local.u32 	%r39, [%rd13+16];
	shf.l.wrap.b32 	%r77, %r39, %r77, %r6;
$L__BB0_9:
	shr.u32 	%r40, %r76, 30;
	shf.l.wrap.b32 	%r41, %r77, %r76, 2;
	shl.b32 	%r42, %r77, 2;
	shr.u32 	%r43, %r41, 31;
	add.s32 	%r44, %r43, %r40;
	neg.s32 	%r45, %r44;
	setp.lt.s32 	%p6, %r3, 0;
	selp.b32 	%r78, %r45, %r44, %p6;
	xor.b32  	%r46, %r41, %r3;
	shr.s32 	%r47, %r41, 31;
	xor.b32  	%r48, %r47, %r41;
	xor.b32  	%r49, %r47, %r42;
	cvt.u64.u32 	%rd40, %r48;
	shl.b64 	%rd41, %rd40, 32;
	cvt.u64.u32 	%rd42, %r49;
	or.b64  	%rd43, %rd41, %rd42;
	cvt.rn.f64.s64 	%fd1, %rd43;
	mul.f64 	%fd2, %fd1, 0d3BF921FB54442D19;
	cvt.rn.f32.f64 	%f29, %fd2;
	neg.f32 	%f30, %f29;
	setp.lt.s32 	%p7, %r46, 0;
	selp.f32 	%f68, %f30, %f29, %p7;
$L__BB0_10:
	mul.rn.f32 	%f32, %f68, %f68;
	and.b32  	%r51, %r78, 1;
	setp.eq.b32 	%p8, %r51, 1;
	selp.f32 	%f33, 0f3F800000, %f68, %p8;
	fma.rn.f32 	%f34, %f32, %f33, 0f00000000;
	fma.rn.f32 	%f35, %f32, 0f37CBAC00, 0fBAB607ED;
	selp.f32 	%f36, %f35, 0fB94D4153, %p8;
	selp.f32 	%f37, 0f3D2AAABB, 0f3C0885E4, %p8;
	fma.rn.f32 	%f38, %f36, %f32, %f37;
	selp.f32 	%f39, 0fBEFFFFFF, 0fBE2AAAA8, %p8;
	fma.rn.f32 	%f40, %f38, %f32, %f39;
	fma.rn.f32 	%f41, %f40, %f34, %f33;
	and.b32  	%r52, %r78, 2;
	setp.eq.s32 	%p9, %r52, 0;
	mov.f32 	%f42, 0f00000000;
	sub.f32 	%f43, %f42, %f41;
	selp.f32 	%f13, %f41, %f43, %p9;
	sub.f32 	%f44, %f4, %f2;
	mul.f32 	%f14, %f1, %f44;
	mul.f32 	%f45, %f14, 0f3F22F983;
	cvt.rni.s32.f32 	%r82, %f45;
	cvt.rn.f32.s32 	%f46, %r82;
	fma.rn.f32 	%f47, %f46, 0fBFC90FDA, %f14;
	fma.rn.f32 	%f48, %f46, 0fB3A22168, %f47;
	fma.rn.f32 	%f69, %f46, 0fA7C234C5, %f48;
	abs.f32 	%f16, %f14;
	setp.ltu.f32 	%p10, %f16, 0f47CE4780;
	@%p10 bra 	$L__BB0_18;
	setp.neu.f32 	%p11, %f16, 0f7F800000;
	@%p11 bra 	$L__BB0_13;
	mov.f32 	%f51, 0f00000000;
	mul.rn.f32 	%f69, %f14, %f51;
	mov.b32 	%r82, 0;
	bra.uni 	$L__BB0_18;
$L__BB0_13:
	mov.b32 	%r16, %f14;
	mov.b64 	%rd63, 0;
	mov.b32 	%r79, 0;
$L__BB0_14:
	.pragma "nounroll";
	mul.wide.u32 	%rd45, %r79, 4;
	mov.u64 	%rd46, __cudart_i2opi_f;
	add.s64 	%rd47, %rd46, %rd45;
	ld.global.nc.u32 	%r54, [%rd47];
	shl.b32 	%r55, %r16, 8;
	or.b32  	%r56, %r55, -2147483648;
	mad.wide.u32 	%rd48, %r54, %r56, %rd63;
	shr.u64 	%rd63, %rd48, 32;
	add.s64 	%rd49, %rd1, %rd45;
	st.local.u32 	[%rd49], %rd48;
	add.s32 	%r79, %r79, 1;
	setp.ne.s32 	%p12, %r79, 6;
	@%p12 bra 	$L__BB0_14;
	shr.u32 	%r57, %r16, 23;
	st.local.u32 	[%rd1+24], %rd63;
	and.b32  	%r19, %r57, 31;
	and.b32  	%r58, %r57, 224;
	add.s32 	%r59, %r58, -128;
	shr.u32 	%r60, %r59, 5;
	mul.wide.u32 	%rd50, %r60, 4;
	sub.s64 	%rd16, %rd1, %rd50;
	ld.local.u32 	%r80, [%rd16+24];
	ld.local.u32 	%r81, [%rd16+20];
	setp.eq.s32 	%p13, %r19, 0;
	@%p13 bra 	$L__BB0_17;
	shf.l.wrap.b32 	%r80, %r81, %r80, %r19;
	ld.local.u32 	%r61, [%rd16+16];
	shf.l.wrap.b32 	%r81, %r61, %r81, %r19;
$L__BB0_17:
	shr.u32 	%r62, %r80, 30;
	shf.l.wrap.b32 	%r63, %r81, %r80, 2;
	shl.b32 	%r64, %r81, 2;
	shr.u32 	%r65, %r63, 31;
	add.s32 	%r66, %r65, %r62;
	neg.s32 	%r67, %r66;
	setp.lt.s32 	%p14, %r16, 0;
	selp.b32 	%r82, %r67, %r66, %p14;
	xor.b32  	%r68, %r63, %r16;
	shr.s32 	%r69, %r63, 31;
	xor.b32  	%r70, %r69, %r63;
	xor.b32  	%r71, %r69, %r64;
	cvt.u64.u32 	%rd51, %r70;
	shl.b64 	%rd52, %rd51, 32;
	cvt.u64.u32 	%rd53, %r71;
	or.b64  	%rd54, %rd52, %rd53;
	cvt.rn.f64.s64 	%fd3, %rd54;
	mul.f64 	%fd4, %fd3, 0d3BF921FB54442D19;
	cvt.rn.f32.f64 	%f49, %fd4;
	neg.f32 	%f50, %f49;
	setp.lt.s32 	%p15, %r68, 0;
	selp.f32 	%f69, %f50, %f49, %p15;
$L__BB0_18:
	mul.rn.f32 	%f52, %f69, %f69;
	and.b32  	%r73, %r82, 1;
	setp.eq.b32 	%p16, %r73, 1;
	selp.f32 	%f53, 0f3F800000, %f69, %p16;
	fma.rn.f32 	%f54, %f52, %f53, 0f00000000;
	fma.rn.f32 	%f55, %f52, 0f37CBAC00, 0fBAB607ED;
	selp.f32 	%f56, %f55, 0fB94D4153, %p16;
	selp.f32 	%f57, 0f3D2AAABB, 0f3C0885E4, %p16;
	fma.rn.f32 	%f58, %f56, %f52, %f57;
	selp.f32 	%f59, 0fBEFFFFFF, 0fBE2AAAA8, %p16;
	fma.rn.f32 	%f60, %f58, %f52, %f59;
	fma.rn.f32 	%f61, %f60, %f54, %f53;
	and.b32  	%r74, %r82, 2;
	setp.eq.s32 	%p17, %r74, 0;
	mov.f32 	%f62, 0f00000000;
	sub.f32 	%f63, %f62, %f61;
	selp.f32 	%f64, %f61, %f63, %p17;
	mul.f32 	%f65, %f6, %f64;
	fma.rn.f32 	%f66, %f5, %f13, %f65;
	add.f32 	%f70, %f70, %f66;
	add.s64 	%rd59, %rd59, 1;
	setp.ne.s64 	%p18, %rd59, %rd21;
	@%p18 bra 	$L__BB0_2;
$L__BB0_19:
	ld.param.u64 	%rd58, [_Z19global_calculate_vtPfS_S_S_mS_S__param_6];
	cvta.to.global.u64 	%rd55, %rd58;
	mul.wide.u32 	%rd56, %r1, 4;
	add.s64 	%rd57, %rd55, %rd56;
	st.global.f32 	[%rd57], %f70;
	ret;

}
	// .globl	_Z19global_calculate_etPfS_S_S_mS_S_
.visible .entry _Z19global_calculate_etPfS_S_S_mS_S_(
	.param .u64 .ptr .align 1 _Z19global_calculate_etPfS_S_S_mS_S__param_0,
	.param .u64 .ptr .align 1 _Z19global_calculate_etPfS_S_S_mS_S__param_1,
	.param .u64 .ptr .align 1 _Z19global_calculate_etPfS_S_S_mS_S__param_2,
	.param .u64 .ptr .align 1 _Z19global_calculate_etPfS_S_S_mS_S__param_3,
	.param .u64 _Z19global_calculate_etPfS_S_S_mS_S__param_4,
	.param .u64 .ptr .align 1 _Z19global_calculate_etPfS_S_S_mS_S__param_5,
	.param .u64 .ptr .align 1 _Z19global_calculate_etPfS_S_S_mS_S__param_6
)
{
	.local .align 4 .b8 	__local_depot1[28];
	.reg .b64 	%SP;
	.reg .b64 	%SPL;
	.reg .pred 	%p<19>;
	.reg .b32 	%r<85>;
	.reg .b32 	%f<71>;
	.reg .b64 	%rd<64>;
	.reg .b64 	%fd<5>;

	mov.u64 	%SPL, __local_depot1;
	ld.param.u64 	%rd18, [_Z19global_calculate_etPfS_S_S_mS_S__param_0];
	ld.param.u64 	%rd23, [_Z19global_calculate_etPfS_S_S_mS_S__param_1];
	ld.param.u64 	%rd19, [_Z19global_calculate_etPfS_S_S_mS_S__param_2];
	ld.param.u64 	%rd20, [_Z19global_calculate_etPfS_S_S_mS_S__param_3];
	ld.param.u64 	%rd21, [_Z19global_calculate_etPfS_S_S_mS_S__param_4];
	ld.param.u64 	%rd24, [_Z19global_calculate_etPfS_S_S_mS_S__param_5];
	cvta.to.global.u64 	%rd25, %rd23;
	cvta.to.global.u64 	%rd26, %rd24;
	add.u64 	%rd1, %SPL, 0;
	add.u64 	%rd2, %SPL, 0;
	mov.u32 	%r28, %ntid.x;
	mov.u32 	%r29, %ctaid.x;
	mov.u32 	%r30, %tid.x;
	mad.lo.s32 	%r1, %r28, %r29, %r30;
	mul.wide.u32 	%rd29, %r1, 4;
	add.s64 	%rd30, %rd26, %rd29;
	ld.global.f32 	%f1, [%rd30];
	ld.global.f32 	%f2, [%rd25];
	setp.eq.s64 	%p1, %rd21, 0;
	mov.f32 	%f70, 0f00000000;
	@%p1 bra 	$L__BB1_19;
	cvta.to.global.u64 	%rd3, %rd18;
	cvta.to.global.u64 	%rd4, %rd19;
	cvta.to.global.u64 	%rd5, %rd20;
	mov.b64 	%rd59, 0;
	mov.f32 	%f70, 0f00000000;
$L__BB1_2:
	shl.b64 	%rd32, %rd59, 2;
	add.s64 	%rd33, %rd3, %rd32;
	ld.global.f32 	%f4, [%rd33];
	add.s64 	%rd34, %rd4, %rd32;
	ld.global.f32 	%f5, [%rd34];
	add.s64 	%rd35, %rd5, %rd32;
	ld.global.f32 	%f6, [%rd35];
	add.f32 	%f24, %f2, %f4;
	mul.f32 	%f7, %f1, %f24;
	mul.f32 	%f25, %f7, 0f3F22F983;
	cvt.rni.s32.f32 	%r80, %f25;
	cvt.rn.f32.s32 	%f26, %r80;
	fma.rn.f32 	%f27, %f26, 0fBFC90FDA, %f7;
	fma.rn.f32 	%f28, %f26, 0fB3A22168, %f27;
	fma.rn.f32 	%f68, %f26, 0fA7C234C5, %f28;
	abs.f32 	%f9, %f7;
	setp.ltu.f32 	%p2, %f9, 0f47CE4780;
	@%p2 bra 	$L__BB1_10;
	setp.neu.f32 	%p3, %f9, 0f7F800000;
	@%p3 bra 	$L__BB1_5;
	mov.f32 	%f31, 0f00000000;
	mul.rn.f32 	%f68, %f7, %f31;
	mov.b32 	%r80, 0;
	bra.uni 	$L__BB1_10;
$L__BB1_5:
	mov.b32 	%r3, %f7;
	mov.b64 	%rd62, 0;
	mov.b32 	%r77, 0;
	mov.u64 	%rd60, __cudart_i2opi_f;
	mov.u64 	%rd61, %rd2;
$L__BB1_6:
	.pragma "nounroll";
	ld.global.nc.u32 	%r32, [%rd60];
	shl.b32 	%r33, %r3, 8;
	or.b32  	%r34, %r33, -2147483648;
	mad.wide.u32 	%rd38, %r32, %r34, %rd62;
	shr.u64 	%rd62, %rd38, 32;
	st.local.u32 	[%rd61], %rd38;
	add.s32 	%r77, %r77, 1;
	add.s64 	%rd61, %rd61, 4;
	add.s64 	%rd60, %rd60, 4;
	setp.ne.s32 	%p4, %r77, 6;
	@%p4 bra 	$L__BB1_6;
	shr.u32 	%r35, %r3, 23;
	st.local.u32 	[%rd2+24], %rd62;
	and.b32  	%r6, %r35, 31;
	and.b32  	%r36, %r35, 224;
	add.s32 	%r37, %r36, -128;
	shr.u32 	%r38, %r37, 5;
	mul.wide.u32 	%rd39, %r38, 4;
	sub.s64 	%rd13, %rd2, %rd39;
	ld.local.u32 	%r78, [%rd13+24];
	ld.local.u32 	%r79, [%rd13+20];
	setp.eq.s32 	%p5, %r6, 0;
	@%p5 bra 	$L__BB1_9;
	shf.l.wrap.b32 	%r78, %r79, %r78, %r6;
	ld.local.u32 	%r39, [%rd13+16];
	shf.l.wrap.b32 	%r79, %r39, %r79, %r6;
$L__BB1_9:
	shr.u32 	%r40, %r78, 30;
	shf.l.wrap.b32 	%r41, %r79, %r78, 2;
	shl.b32 	%r42, %r79, 2;
	shr.u32 	%r43, %r41, 31;
	add.s32 	%r44, %r43, %r40;
	neg.s32 	%r45, %r44;
	setp.lt.s32 	%p6, %r3, 0;
	selp.b32 	%r80, %r45, %r44, %p6;
	xor.b32  	%r46, %r41, %r3;
	shr.s32 	%r47, %r41, 31;
	xor.b32  	%r48, %r47, %r41;
	xor.b32  	%r49, %r47, %r42;
	cvt.u64.u32 	%rd40, %r48;
	shl.b64 	%rd41, %rd40, 32;
	cvt.u64.u32 	%rd42, %r49;
	or.b64  	%rd43, %rd41, %rd42;
	cvt.rn.f64.s64 	%fd1, %rd43;
	mul.f64 	%fd2, %fd1, 0d3BF921FB54442D19;
	cvt.rn.f32.f64 	%f29, %fd2;
	neg.f32 	%f30, %f29;
	setp.lt.s32 	%p7, %r46, 0;
	selp.f32 	%f68, %f30, %f29, %p7;
$L__BB1_10:
	add.s32 	%r51, %r80, 1;
	mul.rn.f32 	%f32, %f68, %f68;
	and.b32  	%r52, %r80, 1;
	setp.eq.b32 	%p8, %r52, 1;
	selp.f32 	%f33, %f68, 0f3F800000, %p8;
	fma.rn.f32 	%f34, %f32, %f33, 0f00000000;
	fma.rn.f32 	%f35, %f32, 0f37CBAC00, 0fBAB607ED;
	selp.f32 	%f36, 0fB94D4153, %f35, %p8;
	selp.f32 	%f37, 0f3C0885E4, 0f3D2AAABB, %p8;
	fma.rn.f32 	%f38, %f36, %f32, %f37;
	selp.f32 	%f39, 0fBE2AAAA8, 0fBEFFFFFF, %p8;
	fma.rn.f32 	%f40, %f38, %f32, %f39;
	fma.rn.f32 	%f41, %f40, %f34, %f33;
	and.b32  	%r53, %r51, 2;
	setp.eq.s32 	%p9, %r53, 0;
	mov.f32 	%f42, 0f00000000;
	sub.f32 	%f43, %f42, %f41;
	selp.f32 	%f13, %f41, %f43, %p9;
	sub.f32 	%f44, %f4, %f2;
	mul.f32 	%f14, %f1, %f44;
	mul.f32 	%f45, %f14, 0f3F22F983;
	cvt.rni.s32.f32 	%r84, %f45;
	cvt.rn.f32.s32 	%f46, %r84;
	fma.rn.f32 	%f47, %f46, 0fBFC90FDA, %f14;
	fma.rn.f32 	%f48, %f46, 0fB3A22168, %f47;
	fma.rn.f32 	%f69, %f46, 0fA7C234C5, %f48;
	abs.f32 	%f16, %f14;
	setp.ltu.f32 	%p10, %f16, 0f47CE4780;
	@%p10 bra 	$L__BB1_18;
	setp.neu.f32 	%p11, %f16, 0f7F800000;
	@%p11 bra 	$L__BB1_13;
	mov.f32 	%f51, 0f00000000;
	mul.rn.f32 	%f69, %f14, %f51;
	mov.b32 	%r84, 0;
	bra.uni 	$L__BB1_18;
$L__BB1_13:
	mov.b32 	%r16, %f14;
	mov.b64 	%rd63, 0;
	mov.b32 	%r81, 0;
$L__BB1_14:
	.pragma "nounroll";
	mul.wide.u32 	%rd45, %r81, 4;
	mov.u64 	%rd46, __cudart_i2opi_f;
	add.s64 	%rd47, %rd46, %rd45;
	ld.global.nc.u32 	%r55, [%rd47];
	shl.b32 	%r56, %r16, 8;
	or.b32  	%r57, %r56, -2147483648;
	mad.wide.u32 	%rd48, %r55, %r57, %rd63;
	shr.u64 	%rd63, %rd48, 32;
	add.s64 	%rd49, %rd1, %rd45;
	st.local.u32 	[%rd49], %rd48;
	add.s32 	%r81, %r81, 1;
	setp.ne.s32 	%p12, %r81, 6;
	@%p12 bra 	$L__BB1_14;
	shr.u32 	%r58, %r16, 23;
	st.local.u32 	[%rd1+24], %rd63;
	and.b32  	%r19, %r58, 31;
	and.b32  	%r59, %r58, 224;
	add.s32 	%r60, %r59, -128;
	shr.u32 	%r61, %r60, 5;
	mul.wide.u32 	%rd50, %r61, 4;
	sub.s64 	%rd16, %rd1, %rd50;
	ld.local.u32 	%r82, [%rd16+24];
	ld.local.u32 	%r83, [%rd16+20];
	setp.eq.s32 	%p13, %r19, 0;
	@%p13 bra 	$L__BB1_17;
	shf.l.wrap.b32 	%r82, %r83, %r82, %r19;
	ld.local.u32 	%r62, [%rd16+16];
	shf.l.wrap.b32 	%r83, %r62, %r83, %r19;
$L__BB1_17:
	shr.u32 	%r63, %r82, 30;
	shf.l.wrap.b32 	%r64, %r83, %r82, 2;
	shl.b32 	%r65, %r83, 2;
	shr.u32 	%r66, %r64, 31;
	add.s32 	%r67, %r66, %r63;
	neg.s32 	%r68, %r67;
	setp.lt.s32 	%p14, %r16, 0;
	selp.b32 	%r84, %r68, %r67, %p14;
	xor.b32  	%r69, %r64, %r16;
	shr.s32 	%r70, %r64, 31;
	xor.b32  	%r71, %r70, %r64;
	xor.b32  	%r72, %r70, %r65;
	cvt.u64.u32 	%rd51, %r71;
	shl.b64 	%rd52, %rd51, 32;
	cvt.u64.u32 	%rd53, %r72;
	or.b64  	%rd54, %rd52, %rd53;
	cvt.rn.f64.s64 	%fd3, %rd54;
	mul.f64 	%fd4, %fd3, 0d3BF921FB54442D19;
	cvt.rn.f32.f64 	%f49, %fd4;
	neg.f32 	%f50, %f49;
	setp.lt.s32 	%p15, %r69, 0;
	selp.f32 	%f69, %f50, %f49, %p15;
$L__BB1_18:
	add.s32 	%r74, %r84, 1;
	mul.rn.f32 	%f52, %f69, %f69;
	and.b32  	%r75, %r84, 1;
	setp.eq.b32 	%p16, %r75, 1;
	selp.f32 	%f53, %f69, 0f3F800000, %p16;
	fma.rn.f32 	%f54, %f52, %f53, 0f00000000;
	fma.rn.f32 	%f55, %f52, 0f37CBAC00, 0fBAB607ED;
	selp.f32 	%f56, 0fB94D4153, %f55, %p16;
	selp.f32 	%f57, 0f3C0885E4, 0f3D2AAABB, %p16;
	fma.rn.f32 	%f58, %f56, %f52, %f57;
	selp.f32 	%f59, 0fBE2AAAA8, 0fBEFFFFFF, %p16;
	fma.rn.f32 	%f60, %f58, %f52, %f59;
	fma.rn.f32 	%f61, %f60, %f54, %f53;
	and.b32  	%r76, %r74, 2;
	setp.eq.s32 	%p17, %r76, 0;
	mov.f32 	%f62, 0f00000000;
	sub.f32 	%f63, %f62, %f61;
	selp.f32 	%f64, %f61, %f63, %p17;
	mul.f32 	%f65, %f6, %f64;
	fma.rn.f32 	%f66, %f5, %f13, %f65;
	add.f32 	%f70, %f70, %f66;
	add.s64 	%rd59, %rd59, 1;
	setp.ne.s64 	%p18, %rd59, %rd21;
	@%p18 bra 	$L__BB1_2;
$L__BB1_19:
	ld.param.u64 	%rd58, [_Z19global_calculate_etPfS_S_S_mS_S__param_6];
	cvta.to.global.u64 	%rd55, %rd58;
	mul.wide.u32 	%rd56, %r1, 4;
	add.s64 	%rd57, %rd55, %rd56;
	st.global.f32 	[%rd57], %f70;
	ret;

}


// ===== COMPILED SASS (sm_100) =====

	.target	sm_100

	.elftype	@"ET_EXEC"


//--------------------- .note.nv.tkinfo           --------------------------
	.section	.note.nv.tkinfo,"",@"SHT_NOTE"
	.sectionflags	@"SHF_NOTE_NV_TKINFO"
	.tkinfo
        /*0018*/ 	.word	0x00000002
        /*0030*/ 	.string	""
        /*0030*/ 	.string	"ptxas"
        /*0030*/ 	.string	"Cuda compilation tools, release 13.0, V13.0.88"
        /*0030*/ 	.string	"Build cuda_13.0.r13.0/compiler.36424714_0"
        /*0030*/ 	.string	"-arch sm_100 -m 64 "



//--------------------- .note.nv.cuinfo           --------------------------
	.section	.note.nv.cuinfo,"",@"SHT_NOTE"
	.sectionflags	@"SHF_NOTE_NV_CUINFO"
        /*0018*/ 	.short	0x0002
        /*001a*/ 	.short	0x0064
        /*001c*/ 	.short	0x0082
	.zero		2


//--------------------- .nv.info                  --------------------------
	.section	.nv.info,"",@"SHT_CUDA_INFO"
	.align	4


	//----- nvinfo : EIATTR_REGCOUNT
	.align		4
        /*0000*/ 	.byte	0x04, 0x2f
        /*0002*/ 	.short	(.L_2 - .L_1)
	.align		4
.L_1:
        /*0004*/ 	.word	index@(_Z19global_calculate_vtPfS_S_S_mS_S_)
        /*0008*/ 	.word	0x00000020


	//----- nvinfo : EIATTR_FRAME_SIZE
	.align		4
.L_2:
        /*000c*/ 	.byte	0x04, 0x11
        /*000e*/ 	.short	(.L_4 - .L_3)
	.align		4
.L_3:
        /*0010*/ 	.word	index@(_Z19global_calculate_vtPfS_S_S_mS_S_)
        /*0014*/ 	.word	0x00000000


	//----- nvinfo : EIATTR_REGCOUNT
	.align		4
.L_4:
        /*0018*/ 	.byte	0x04, 0x2f
        /*001a*/ 	.short	(.L_6 - .L_5)
	.align		4
.L_5:
        /*001c*/ 	.word	index@(_Z19global_calculate_etPfS_S_S_mS_S_)
        /*0020*/ 	.word	0x0000001e


	//----- nvinfo : EIATTR_FRAME_SIZE
	.align		4
.L_6:
        /*0024*/ 	.byte	0x04, 0x11
        /*0026*/ 	.short	(.L_8 - .L_7)
	.align		4
.L_7:
        /*0028*/ 	.word	index@(_Z19global_calculate_etPfS_S_S_mS_S_)
        /*002c*/ 	.word	0x00000000


	//----- nvinfo : EIATTR_MIN_STACK_SIZE
	.align		4
.L_8:
        /*0030*/ 	.byte	0x04, 0x12
        /*0032*/ 	.short	(.L_10 - .L_9)
	.align		4
.L_9:
        /*0034*/ 	.word	index@(_Z19global_calculate_etPfS_S_S_mS_S_)
        /*0038*/ 	.word	0x00000000


	//----- nvinfo : EIATTR_MIN_STACK_SIZE
	.align		4
.L_10:
        /*003c*/ 	.byte	0x04, 0x12
        /*003e*/ 	.short	(.L_12 - .L_11)
	.align		4
.L_11:
        /*0040*/ 	.word	index@(_Z19global_calculate_vtPfS_S_S_mS_S_)
        /*0044*/ 	.word	0x00000000
.L_12:


//--------------------- .nv.compat                --------------------------
	.section	.nv.compat,"",@"SHT_CUDA_COMPAT_INFO"
	.align	4
        /*0000*/ 	.byte	0x02, 0x09, 0x00, 0x00, 0x02, 0x02, 0x01, 0x00, 0x02, 0x05, 0x05, 0x00, 0x03, 0x07, 0x01, 0x01
        /*0010*/ 	.byte	0x02, 0x03, 0x00, 0x00, 0x02, 0x06, 0x01, 0x00, 0x04, 0x0b, 0x08, 0x00, 0x01, 0x00, 0x00, 0x00
        /*0020*/ 	.byte	0x00, 0x00, 0x00, 0x00


//--------------------- .nv.info._Z19global_calculate_etPfS_S_S_mS_S_ --------------------------
	.section	.nv.info._Z19global_calculate_etPfS_S_S_mS_S_,"",@"SHT_CUDA_INFO"
	.sectionflags	@""
	.align	4


	//----- nvinfo : EIATTR_CUDA_API_VERSION
	.align		4
        /*0000*/ 	.byte	0x04, 0x37
        /*0002*/ 	.short	(.L_14 - .L_13)
.L_13:
        /*0004*/ 	.word	0x00000082


	//----- nvinfo : EIATTR_KPARAM_INFO
	.align		4
.L_14:
        /*0008*/ 	.byte	0x04, 0x17
        /*000a*/ 	.short	(.L_16 - .L_15)
.L_15:
        /*000c*/ 	.word	0x00000000
        /*0010*/ 	.short	0x0006
        /*0012*/ 	.short	0x0030
        /*0014*/ 	.byte	0x00, 0xf5, 0x21, 0x00


	//----- nvinfo : EIATTR_KPARAM_INFO
	.align		4
.L_16:
        /*0018*/ 	.byte	0x04, 0x17
        /*001a*/ 	.short	(.L_18 - .L_17)
.L_17:
        /*001c*/ 	.word	0x00000000
        /*0020*/ 	.short	0x0005
        /*0022*/ 	.short	0x0028
        /*0024*/ 	.byte	0x00, 0xf5, 0x21, 0x00


	//----- nvinfo : EIATTR_KPARAM_INFO
	.align		4
.L_18:
        /*0028*/ 	.byte	0x04, 0x17
        /*002a*/ 	.short	(.L_20 - .L_19)
.L_19:
        /*002c*/ 	.word	0x00000000
        /*0030*/ 	.short	0x0004
        /*0032*/ 	.short	0x0020
        /*0034*/ 	.byte	0x00, 0xf0, 0x21, 0x00


	//----- nvinfo : EIATTR_KPARAM_INFO
	.align		4
.L_20:
        /*0038*/ 	.byte	0x04, 0x17
        /*003a*/ 	.short	(.L_22 - .L_21)
.L_21:
        /*003c*/ 	.word	0x00000000
        /*0040*/ 	.short	0x0003
        /*0042*/ 	.short	0x0018
        /*0044*/ 	.byte	0x00, 0xf5, 0x21, 0x00


	//----- nvinfo : EIATTR_KPARAM_INFO
	.align		4
.L_22:
        /*0048*/ 	.byte	0x04, 0x17
        /*004a*/ 	.short	(.L_24 - .L_23)
.L_23:
        /*004c*/ 	.word	0x00000000
        /*0050*/ 	.short	0x0002
        /*0052*/ 	.short	0x0010
        /*0054*/ 	.byte	0x00, 0xf5, 0x21, 0x00


	//----- nvinfo : EIATTR_KPARAM_INFO
	.align		4
.L_24:
        /*0058*/ 	.byte	0x04, 0x17
        /*005a*/ 	.short	(.L_26 - .L_25)
.L_25:
        /*005c*/ 	.word	0x00000000
        /*0060*/ 	.short	0x0001
        /*0062*/ 	.short	0x0008
        /*0064*/ 	.byte	0x00, 0xf5, 0x21, 0x00


	//----- nvinfo : EIATTR_KPARAM_INFO
	.align		4
.L_26:
        /*0068*/ 	.byte	0x04, 0x17
        /*006a*/ 	.short	(.L_28 - .L_27)
.L_27:
        /*006c*/ 	.word	0x00000000
        /*0070*/ 	.short	0x0000
        /*0072*/ 	.short	0x0000
        /*0074*/ 	.byte	0x00, 0xf5, 0x21, 0x00


	//----- nvinfo : EIATTR_SPARSE_MMA_MASK
	.align		4
.L_28:
        /*0078*/ 	.byte	0x03, 0x50
        /*007a*/ 	.short	0x0000


	//----- nvinfo : EIATTR_MAXREG_COUNT
	.align		4
        /*007c*/ 	.byte	0x03, 0x1b
        /*007e*/ 	.short	0x00ff


	//----- nvinfo : EIATTR_MERCURY_ISA_VERSION
	.align		4
        /*0080*/ 	.byte	0x03, 0x5f
        /*0082*/ 	.short	0x0101


	//----- nvinfo : EIATTR_VRC_CTA_INIT_COUNT
	.align		4
        /*0084*/ 	.byte	0x02, 0x4a
	.zero		1
	.zero		1


	//----- nvinfo : EIATTR_EXIT_INSTR_OFFSETS
	.align		4
        /*0088*/ 	.byte	0x04, 0x1c
        /*008a*/ 	.short	(.L_30 - .L_29)


	//   ....[0]....
.L_29:
        /*008c*/ 	.word	0x00001270


	//----- nvinfo : EIATTR_CRS_STACK_SIZE
	.align		4
.L_30:
        /*0090*/ 	.byte	0x04, 0x1e
        /*0092*/ 	.short	(.L_32 - .L_31)
.L_31:
        /*0094*/ 	.word	0x00000000


	//----- nvinfo : EIATTR_CBANK_PARAM_SIZE
	.align		4
.L_32:
        /*0098*/ 	.byte	0x03, 0x19
        /*009a*/ 	.short	0x0038


	//----- nvinfo : EIATTR_PARAM_CBANK
	.align		4
        /*009c*/ 	.byte	0x04, 0x0a
        /*009e*/ 	.short	(.L_34 - .L_33)
	.align		4
.L_33:
        /*00a0*/ 	.word	index@(.nv.constant0._Z19global_calculate_etPfS_S_S_mS_S_)
        /*00a4*/ 	.short	0x0380
        /*00a6*/ 	.short	0x0038


	//----- nvinfo : EIATTR_SW_WAR
	.align		4
.L_34:
        /*00a8*/ 	.byte	0x04, 0x36
        /*00aa*/ 	.short	(.L_36 - .L_35)
.L_35:
        /*00ac*/ 	.word	0x00000008
.L_36:


//--------------------- .nv.info._Z19global_calculate_vtPfS_S_S_mS_S_ --------------------------
	.section	.nv.info._Z19global_calculate_vtPfS_S_S_mS_S_,"",@"SHT_CUDA_INFO"
	.sectionflags	@""
	.align	4


	//----- nvinfo : EIATTR_CUDA_API_VERSION
	.align		4
        /*0000*/ 	.byte	0x04, 0x37
        /*0002*/ 	.short	(.L_38 - .L_37)
.L_37:
        /*0004*/ 	.word	0x00000082


	//----- nvinfo : EIATTR_KPARAM_INFO
	.align		4
.L_38:
        /*0008*/ 	.byte	0x04, 0x17
        /*000a*/ 	.short	(.L_40 - .L_39)
.L_39:
        /*000c*/ 	.word	0x00000000
        /*0010*/ 	.short	0x0006
        /*0012*/ 	.short	0x0030
        /*0014*/ 	.byte	0x00, 0xf5, 0x21, 0x00


	//----- nvinfo : EIATTR_KPARAM_INFO
	.align		4
.L_40:
        /*0018*/ 	.byte	0x04, 0x17
        /*001a*/ 	.short	(.L_42 - .L_41)
.L_41:
        /*001c*/ 	.word	0x00000000
        /*0020*/ 	.short	0x0005
        /*0022*/ 	.short	0x0028
        /*0024*/ 	.byte	0x00, 0xf5, 0x21, 0x00


	//----- nvinfo : EIATTR_KPARAM_INFO
	.align		4
.L_42:
        /*0028*/ 	.byte	0x04, 0x17
        /*002a*/ 	.short	(.L_44 - .L_43)
.L_43:
        /*002c*/ 	.word	0x00000000
        /*0030*/ 	.short	0x0004
        /*0032*/ 	.short	0x0020
        /*0034*/ 	.byte	0x00, 0xf0, 0x21, 0x00


	//----- nvinfo : EIATTR_KPARAM_INFO
	.align		4
.L_44:
        /*0038*/ 	.byte	0x04, 0x17
        /*003a*/ 	.short	(.L_46 - .L_45)
.L_45:
        /*003c*/ 	.word	0x00000000
        /*0040*/ 	.short	0x0003
        /*0042*/ 	.short	0x0018
        /*0044*/ 	.byte	0x00, 0xf5, 0x21, 0x00


	//----- nvinfo : EIATTR_KPARAM_INFO
	.align		4
.L_46:
        /*0048*/ 	.byte	0x04, 0x17
        /*004a*/ 	.short	(.L_48 - .L_47)
.L_47:
        /*004c*/ 	.word	0x00000000
        /*0050*/ 	.short	0x0002
        /*0052*/ 	.short	0x0010
        /*0054*/ 	.byte	0x00, 0xf5, 0x21, 0x00


	//----- nvinfo : EIATTR_KPARAM_INFO
	.align		4
.L_48:
        /*0058*/ 	.byte	0x04, 0x17
        /*005a*/ 	.short	(.L_50 - .L_49)
.L_49:
        /*005c*/ 	.word	0x00000000
        /*0060*/ 	.short	0x0001
        /*0062*/ 	.short	0x0008
        /*0064*/ 	.byte	0x00, 0xf5, 0x21, 0x00


	//----- nvinfo : EIATTR_KPARAM_INFO
	.align		4
.L_50:
        /*0068*/ 	.byte	0x04, 0x17
        /*006a*/ 	.short	(.L_52 - .L_51)
.L_51:
        /*006c*/ 	.word	0x00000000
        /*0070*/ 	.short	0x0000
        /*0072*/ 	.short	0x0000
        /*0074*/ 	.byte	0x00, 0xf5, 0x21, 0x00


	//----- nvinfo : EIATTR_SPARSE_MMA_MASK
	.align		4
.L_52:
        /*0078*/ 	.byte	0x03, 0x50
        /*007a*/ 	.short	0x0000


	//----- nvinfo : EIATTR_MAXREG_COUNT
	.align		4
        /*007c*/ 	.byte	0x03, 0x1b
        /*007e*/ 	.short	0x00ff


	//----- nvinfo : EIATTR_MERCURY_ISA_VERSION
	.align		4
        /*0080*/ 	.byte	0x03, 0x5f
        /*0082*/ 	.short	0x0101


	//----- nvinfo : EIATTR_VRC_CTA_INIT_COUNT
	.align		4
        /*0084*/ 	.byte	0x02, 0x4a
	.zero		1
	.zero		1


	//----- nvinfo : EIATTR_EXIT_INSTR_OFFSETS
	.align		4
        /*0088*/ 	.byte	0x04, 0x1c
        /*008a*/ 	.short	(.L_54 - .L_53)


	//   ....[0]....
.L_53:
        /*008c*/ 	.word	0x00001250


	//----- nvinfo : EIATTR_CRS_STACK_SIZE
	.align		4
.L_54:
        /*0090*/ 	.byte	0x04, 0x1e
        /*0092*/ 	.short	(.L_56 - .L_55)
.L_55:
        /*0094*/ 	.word	0x00000000


	//----- nvinfo : EIATTR_CBANK_PARAM_SIZE
	.align		4
.L_56:
        /*0098*/ 	.byte	0x03, 0x19
        /*009a*/ 	.short	0x0038


	//----- nvinfo : EIATTR_PARAM_CBANK
	.align		4
        /*009c*/ 	.byte	0x04, 0x0a
        /*009e*/ 	.short	(.L_58 - .L_57)
	.align		4
.L_57:
        /*00a0*/ 	.word	index@(.nv.constant0._Z19global_calculate_vtPfS_S_S_mS_S_)
        /*00a4*/ 	.short	0x0380
        /*00a6*/ 	.short	0x0038


	//----- nvinfo : EIATTR_SW_WAR
	.align		4
.L_58:
        /*00a8*/ 	.byte	0x04, 0x36
        /*00aa*/ 	.short	(.L_60 - .L_59)
.L_59:
        /*00ac*/ 	.word	0x00000008
.L_60:


//--------------------- .nv.callgraph             --------------------------
	.section	.nv.callgraph,"",@"SHT_CUDA_CALLGRAPH"
	.align	4
	.sectionentsize	8
	.align		4
        /*0000*/ 	.word	0x00000000
	.align		4
        /*0004*/ 	.word	0xffffffff
	.align		4
        /*0008*/ 	.word	0x00000000
	.align		4
        /*000c*/ 	.word	0xfffffffe
	.align		4
        /*0010*/ 	.word	0x00000000
	.align		4
        /*0014*/ 	.word	0xfffffffd
	.align		4
        /*0018*/ 	.word	0x00000000
	.align		4
        /*001c*/ 	.word	0xfffffffc


//--------------------- .nv.constant4             --------------------------
	.section	.nv.constant4,"a",@progbits
	.align	8
	.align		8
.nv.constant4:
        /*0000*/ 	.dword	__cudart_i2opi_f


//--------------------- .text._Z19global_calculate_etPfS_S_S_mS_S_ --------------------------
	.section	.text._Z19global_calculate_etPfS_S_S_mS_S_,"ax",@progbits
	.align	128
        .global         _Z19global_calculate_etPfS_S_S_mS_S_
        .type           _Z19global_calculate_etPfS_S_S_mS_S_,@function
        .size           _Z19global_calculate_etPfS_S_S_mS_S_,(.L_x_26 - _Z19global_calculate_etPfS_S_S_mS_S_)
        .other          _Z19global_calculate_etPfS_S_S_mS_S_,@"STO_CUDA_ENTRY STV_DEFAULT"
_Z19global_calculate_etPfS_S_S_mS_S_:
.text._Z19global_calculate_etPfS_S_S_mS_S_:
[----:B------:R-:W-:Y:S01]  /*0000*/  LDC R1, c[0x0][0x37c] ;  /* 0x0000df00ff017b82 */ /* 0x000fe20000000800 */
[----:B------:R-:W0:Y:S01]  /*0010*/  LDCU.64 UR6, c[0x0][0x3a0] ;  /* 0x00007400ff0677ac */ /* 0x000e220008000a00 */
[----:B------:R-:W1:Y:S01]  /*0020*/  S2R R4, SR_CTAID.X ;  /* 0x0000000000047919 */ /* 0x000e620000002500 */
[----:B------:R-:W-:Y:S01]  /*0030*/  IMAD.MOV.U32 R5, RZ, RZ, RZ ;  /* 0x000000ffff057224 */ /* 0x000fe200078e00ff */
[----:B------:R-:W1:Y:S01]  /*0040*/  LDCU UR4, c[0x0][0x360] ;  /* 0x00006c00ff0477ac */ /* 0x000e620008000800 */
[----:B------:R-:W1:Y:S01]  /*0050*/  S2R R3, SR_TID.X ;  /* 0x0000000000037919 */ /* 0x000e620000002100 */
[----:B------:R-:W2:Y:S01]  /*0060*/  LDCU.64 UR16, c[0x0][0x358] ;  /* 0x00006b00ff1077ac */ /* 0x000ea20008000a00 */
[----:B0-----:R-:W-:-:S04]  /*0070*/  UISETP.NE.U32.AND UP0, UPT, UR6, URZ, UPT ;  /* 0x000000ff0600728c */ /* 0x001fc8000bf05070 */
[----:B------:R-:W-:Y:S01]  /*0080*/  UISETP.NE.AND.EX UP0, UPT, UR7, URZ, UPT, UP0 ;  /* 0x000000ff0700728c */ /* 0x000fe2000bf05300 */
[----:B-1----:R-:W-:-:S08]  /*0090*/  IMAD R4, R4, UR4, R3 ;  /* 0x0000000404047c24 */ /* 0x002fd0000f8e0203 */
[----:B--2---:R-:W-:Y:S05]  /*00a0*/  BRA.U !UP0, `(.L_x_0) ;  /* 0x0000001108647547 */ /* 0x004fea000b800000 */
[----:B------:R-:W0:Y:S08]  /*00b0*/  LDC.64 R2, c[0x0][0x3a8] ;  /* 0x0000ea00ff027b82 */ /* 0x000e300000000a00 */
[----:B------:R-:W1:Y:S01]  /*00c0*/  LDC.64 R8, c[0x0][0x388] ;  /* 0x0000e200ff087b82 */ /* 0x000e620000000a00 */
[----:B0-----:R-:W-:-:S05]  /*00d0*/  IMAD.WIDE.U32 R2, R4, 0x4, R2 ;  /* 0x0000000404027825 */ /* 0x001fca00078e0002 */
[----:B------:R0:W5:Y:S04]  /*00e0*/  LDG.E R7, desc[UR16][R2.64] ;  /* 0x0000001002077981 */ /* 0x000168000c1e1900 */
[----:B-1----:R0:W5:Y:S01]  /*00f0*/  LDG.E R6, desc[UR16][R8.64] ;  /* 0x0000001008067981 */ /* 0x002162000c1e1900 */
[----:B------:R-:W-:Y:S01]  /*0100*/  IMAD.MOV.U32 R5, RZ, RZ, RZ ;  /* 0x000000ffff057224 */ /* 0x000fe200078e00ff */
[----:B------:R-:W-:Y:S01]  /*0110*/  UMOV UR6, URZ ;  /* 0x000000ff00067c82 */ /* 0x000fe20008000000 */
[----:B------:R-:W-:-:S05]  /*0120*/  UMOV UR7, URZ ;  /* 0x000000ff00077c82 */ /* 0x000fca0008000000 */
.L_x_11:
[----:B------:R-:W1:Y:S01]  /*0130*/  LDCU.64 UR4, c[0x0][0x380] ;  /* 0x00007000ff0477ac */ /* 0x000e620008000a00 */
[----:B------:R-:W-:Y:S02]  /*0140*/  USHF.L.U32 UR9, UR6, 0x2, URZ ;  /* 0x0000000206097899 */ /* 0x000fe400080006ff */
[----:B------:R-:W-:Y:S01]  /*0150*/  USHF.L.U64.HI UR10, UR6, 0x2, UR7 ;  /* 0x00000002060a7899 */ /* 0x000fe20008010207 */
[----:B------:R-:W2:Y:S01]  /*0160*/  LDCU.128 UR12, c[0x0][0x390] ;  /* 0x00007200ff0c77ac */ /* 0x000ea20008000c00 */
[----:B-1----:R-:W-:-:S04]  /*0170*/  UIADD3 UR4, UP0, UPT, UR9, UR4, URZ ;  /* 0x0000000409047290 */ /* 0x002fc8000ff1e0ff */
[----:B------:R-:W-:Y:S02]  /*0180*/  UIADD3.X UR5, UPT, UPT, UR10, UR5, URZ, UP0, !UPT ;  /* 0x000000050a057290 */ /* 0x000fe400087fe4ff */
[----:B0-----:R-:W-:-:S04]  /*0190*/  IMAD.U32 R2, RZ, RZ, UR4 ;  /* 0x00000004ff027e24 */ /* 0x001fc8000f8e00ff */
[----:B------:R-:W-:-:S05]  /*01a0*/  IMAD.U32 R3, RZ, RZ, UR5 ;  /* 0x00000005ff037e24 */ /* 0x000fca000f8e00ff */
[----:B------:R-:W3:Y:S01]  /*01b0*/  LDG.E R15, desc[UR16][R2.64] ;  /* 0x00000010020f7981 */ /* 0x000ee2000c1e1900 */
[----:B--2---:R-:W-:Y:S02]  /*01c0*/  UIADD3 UR8, UP0, UPT, UR9, UR12, URZ ;  /* 0x0000000c09087290 */ /* 0x004fe4000ff1e0ff */
[----:B------:R-:W-:Y:S02]  /*01d0*/  UIADD3 UR4, UP1, UPT, UR9, UR14, URZ ;  /* 0x0000000e09047290 */ /* 0x000fe4000ff3e0ff */
[----:B------:R-:W-:Y:S02]  /*01e0*/  UIADD3.X UR9, UPT, UPT, UR10, UR13, URZ, UP0, !UPT ;  /* 0x0000000d0a097290 */ /* 0x000fe400087fe4ff */
[----:B------:R-:W-:Y:S01]  /*01f0*/  UIADD3.X UR5, UPT, UPT, UR10, UR15, URZ, UP1, !UPT ;  /* 0x0000000f0a057290 */ /* 0x000fe20008ffe4ff */
[----:B------:R-:W-:Y:S01]  /*0200*/  MOV R12, UR8 ;  /* 0x00000008000c7c02 */ /* 0x000fe20008000f00 */
[----:B------:R-:W-:Y:S02]  /*0210*/  IMAD.U32 R22, RZ, RZ, UR4 ;  /* 0x00000004ff167e24 */ /* 0x000fe4000f8e00ff */
[----:B------:R-:W-:-:S02]  /*0220*/  IMAD.U32 R13, RZ, RZ, UR9 ;  /* 0x00000009ff0d7e24 */ /* 0x000fc4000f8e00ff */
[----:B------:R-:W-:-:S03]  /*0230*/  IMAD.U32 R23, RZ, RZ, UR5 ;  /* 0x00000005ff177e24 */ /* 0x000fc6000f8e00ff */
[----:B-----5:R0:W5:Y:S04]  /*0240*/  LDG.E R8, desc[UR16][R12.64] ;  /* 0x000000100c087981 */ /* 0x020168000c1e1900 */
[----:B------:R0:W5:Y:S01]  /*0250*/  LDG.E R9, desc[UR16][R22.64] ;  /* 0x0000001016097981 */ /* 0x000162000c1e1900 */
[----:B------:R-:W-:Y:S01]  /*0260*/  BSSY.RECONVERGENT B0, `(.L_x_1) ;  /* 0x000006a000007945 */ /* 0x000fe20003800200 */
[----:B---3--:R-:W-:-:S04]  /*0270*/  FADD R0, R6, R15 ;  /* 0x0000000f06007221 */ /* 0x008fc80000000000 */
[----:B------:R-:W-:-:S04]  /*0280*/  FMUL R0, R7, R0 ;  /* 0x0000000007007220 */ /* 0x000fc80000400000 */
[C---:B------:R-:W-:Y:S01]  /*0290*/  FMUL R20, R0.reuse, 0.63661974668502807617 ;  /* 0x3f22f98300147820 */ /* 0x040fe20000400000 */
[----:B------:R-:W-:-:S05]  /*02a0*/  FSETP.GE.AND P0, PT, |R0|, 105615, PT ;  /* 0x47ce47800000780b */ /* 0x000fca0003f06200 */
[----:B------:R-:W1:Y:S02]  /*02b0*/  F2I.NTZ R20, R20 ;  /* 0x0000001400147305 */ /* 0x000e640000203100 */
[----:B-1----:R-:W-:-:S05]  /*02c0*/  I2FP.F32.S32 R3, R20 ;  /* 0x0000001400037245 */ /* 0x002fca0000201400 */
[----:B------:R-:W-:-:S04]  /*02d0*/  FFMA R2, R3, -1.5707962512969970703, R0 ;  /* 0xbfc90fda03027823 */ /* 0x000fc80000000000 */
[----:B------:R-:W-:-:S04]  /*02e0*/  FFMA R2, R3, -7.5497894158615963534e-08, R2 ;  /* 0xb3a2216803027823 */ /* 0x000fc80000000002 */
[----:B------:R-:W-:Y:S01]  /*02f0*/  FFMA R2, R3, -5.3903029534742383927e-15, R2 ;  /* 0xa7c234c503027823 */ /* 0x000fe20000000002 */
[----:B0-----:R-:W-:Y:S06]  /*0300*/  @!P0 BRA `(.L_x_2) ;  /* 0x00000004007c8947 */ /* 0x001fec0003800000 */
[----:B------:R-:W-:-:S13]  /*0310*/  FSETP.NEU.AND P0, PT, |R0|, +INF , PT ;  /* 0x7f8000000000780b */ /* 0x000fda0003f0d200 */
[----:B------:R-:W-:Y:S01]  /*0320*/  @!P0 FMUL R2, RZ, R0 ;  /* 0x00000000ff028220 */ /* 0x000fe20000400000 */
[----:B------:R-:W-:Y:S01]  /*0330*/  @!P0 IMAD.MOV.U32 R20, RZ, RZ, RZ ;  /* 0x000000ffff148224 */ /* 0x000fe200078e00ff */
[----:B------:R-:W-:Y:S06]  /*0340*/  @!P0 BRA `(.L_x_2) ;  /* 0x00000004006c8947 */ /* 0x000fec0003800000 */
[----:B------:R-:W-:Y:S01]  /*0350*/  SHF.L.U32 R2, R0, 0x8, RZ ;  /* 0x0000000800027819 */ /* 0x000fe200000006ff */
[----:B------:R-:W-:Y:S01]  /*0360*/  IMAD.MOV.U32 R21, RZ, RZ, RZ ;  /* 0x000000ffff157224 */ /* 0x000fe200078e00ff */
[----:B------:R-:W0:Y:S01]  /*0370*/  LDCU.64 UR8, c[0x4][URZ] ;  /* 0x01000000ff0877ac */ /* 0x000e220008000a00 */
[----:B------:R-:W-:Y:S01]  /*0380*/  IMAD.MOV.U32 R14, RZ, RZ, RZ ;  /* 0x000000ffff0e7224 */ /* 0x000fe200078e00ff */
[----:B------:R-:W-:Y:S01]  /*0390*/  LOP3.LUT R23, R2, 0x80000000, RZ, 0xfc, !PT ;  /* 0x8000000002177812 */ /* 0x000fe200078efcff */
[----:B------:R-:W-:Y:S01]  /*03a0*/  UMOV UR5, URZ ;  /* 0x000000ff00057c82 */ /* 0x000fe20008000000 */
[----:B------:R-:W-:-:S05]  /*03b0*/  UMOV UR4, URZ ;  /* 0x000000ff00047c82 */ /* 0x000fca0008000000 */
.L_x_3:
[----:B0-----:R-:W-:Y:S02]  /*03c0*/  IMAD.U32 R2, RZ, RZ, UR8 ;  /* 0x00000008ff027e24 */ /* 0x001fe4000f8e00ff */
[----:B------:R-:W-:-:S05]  /*03d0*/  IMAD.U32 R3, RZ, RZ, UR9 ;  /* 0x00000009ff037e24 */ /* 0x000fca000f8e00ff */
[----:B------:R-:W2:Y:S01]  /*03e0*/  LDG.E.CONSTANT R2, desc[UR16][R2.64] ;  /* 0x0000001002027981 */ /* 0x000ea2000c1e9900 */
[----:B------:R-:W-:Y:S01]  /*03f0*/  UIADD3 UR4, UPT, UPT, UR4, 0x1, URZ ;  /* 0x0000000104047890 */ /* 0x000fe2000fffe0ff */
[C---:B------:R-:W-:Y:S01]  /*0400*/  ISETP.EQ.AND P0, PT, R14.reuse, RZ, PT ;  /* 0x000000ff0e00720c */ /* 0x040fe20003f02270 */
[----:B------:R-:W-:Y:S01]  /*0410*/  UIADD3 UR8, UP1, UPT, UR8, 0x4, URZ ;  /* 0x0000000408087890 */ /* 0x000fe2000ff3e0ff */
[C---:B------:R-:W-:Y:S01]  /*0420*/  ISETP.EQ.AND P1, PT, R14.reuse, 0x4, PT ;  /* 0x000000040e00780c */ /* 0x040fe20003f22270 */
[----:B------:R-:W-:Y:S01]  /*0430*/  UISETP.NE.AND UP0, UPT, UR4, 0x6, UPT ;  /* 0x000000060400788c */ /* 0x000fe2000bf05270 */
[C---:B------:R-:W-:Y:S01]  /*0440*/  ISETP.EQ.AND P2, PT, R14.reuse, 0x8, PT ;  /* 0x000000080e00780c */ /* 0x040fe20003f42270 */
[----:B------:R-:W-:Y:S01]  /*0450*/  UIADD3.X UR9, UPT, UPT, URZ, UR9, URZ, UP1, !UPT ;  /* 0x00000009ff097290 */ /* 0x000fe20008ffe4ff */
[C---:B------:R-:W-:Y:S02]  /*0460*/  ISETP.EQ.AND P3, PT, R14.reuse, 0xc, PT ;  /* 0x0000000c0e00780c */ /* 0x040fe40003f62270 */
[----:B------:R-:W-:-:S02]  /*0470*/  ISETP.EQ.AND P4, PT, R14, 0x10, PT ;  /* 0x000000100e00780c */ /* 0x000fc40003f82270 */
[C---:B------:R-:W-:Y:S01]  /*0480*/  ISETP.EQ.AND P5, PT, R14.reuse, 0x14, PT ;  /* 0x000000140e00780c */ /* 0x040fe20003fa2270 */
[----:B------:R-:W-:Y:S02]  /*0490*/  VIADD R14, R14, 0x4 ;  /* 0x000000040e0e7836 */ /* 0x000fe40000000000 */
[----:B--2---:R-:W-:-:S03]  /*04a0*/  IMAD.WIDE.U32 R12, R2, R23, RZ ;  /* 0x00000017020c7225 */ /* 0x004fc600078e00ff */
[----:B------:R-:W-:-:S04]  /*04b0*/  IADD3 R12, P6, PT, R12, R21, RZ ;  /* 0x000000150c0c7210 */ /* 0x000fc80007fde0ff */
[----:B------:R-:W-:Y:S01]  /*04c0*/  IADD3.X R21, PT, PT, R13, UR5, RZ, P6, !PT ;  /* 0x000000050d157c10 */ /* 0x000fe2000b7fe4ff */
[--C-:B------:R-:W-:Y:S01]  /*04d0*/  @P1 IMAD.MOV.U32 R16, RZ, RZ, R12.reuse ;  /* 0x000000ffff101224 */ /* 0x100fe200078e000c */
[-C--:B------:R-:W-:Y:S01]  /*04e0*/  @P0 MOV R10, R12.reuse ;  /* 0x0000000c000a0202 */ /* 0x080fe20000000f00 */
[--C-:B------:R-:W-:Y:S01]  /*04f0*/  @P2 IMAD.MOV.U32 R17, RZ, RZ, R12.reuse ;  /* 0x000000ffff112224 */ /* 0x100fe200078e000c */
[----:B------:R-:W-:Y:S01]  /*0500*/  @P5 MOV R11, R12 ;  /* 0x0000000c000b5202 */ /* 0x000fe20000000f00 */
[--C-:B------:R-:W-:Y:S02]  /*0510*/  @P3 IMAD.MOV.U32 R18, RZ, RZ, R12.reuse ;  /* 0x000000ffff123224 */ /* 0x100fe400078e000c */
[----:B------:R-:W-:Y:S01]  /*0520*/  @P4 IMAD.MOV.U32 R19, RZ, RZ, R12 ;  /* 0x000000ffff134224 */ /* 0x000fe200078e000c */
[----:B------:R-:W-:Y:S06]  /*0530*/  BRA.U UP0, `(.L_x_3) ;  /* 0xfffffffd00a07547 */ /* 0x000fec000b83ffff */
[----:B------:R-:W-:Y:S01]  /*0540*/  SHF.R.U32.HI R2, RZ, 0x17, R0 ;  /* 0x00000017ff027819 */ /* 0x000fe20000011600 */
[----:B------:R-:W-:Y:S03]  /*0550*/  BSSY.RECONVERGENT B1, `(.L_x_4) ;  /* 0x0000028000017945 */ /* 0x000fe60003800200 */
[C---:B------:R-:W-:Y:S02]  /*0560*/  LOP3.LUT R3, R2.reuse, 0xe0, RZ, 0xc0, !PT ;  /* 0x000000e002037812 */ /* 0x040fe400078ec0ff */
[----:B------:R-:W-:-:S03]  /*0570*/  LOP3.LUT P6, RZ, R2, 0x1f, RZ, 0xc0, !PT ;  /* 0x0000001f02ff7812 */ /* 0x000fc600078cc0ff */
[----:B------:R-:W-:-:S05]  /*0580*/  VIADD R3, R3, 0xffffff80 ;  /* 0xffffff8003037836 */ /* 0x000fca0000000000 */
[----:B------:R-:W-:-:S05]  /*0590*/  SHF.R.U32.HI R3, RZ, 0x5, R3 ;  /* 0x00000005ff037819 */ /* 0x000fca0000011603 */
[----:B------:R-:W-:-:S05]  /*05a0*/  IMAD.U32 R13, R3, -0x4, RZ ;  /* 0xfffffffc030d7824 */ /* 0x000fca00078e00ff */
[C---:B------:R-:W-:Y:S02]  /*05b0*/  ISETP.EQ.AND P3, PT, R13.reuse, -0x18, PT ;  /* 0xffffffe80d00780c */ /* 0x040fe40003f62270 */
[C---:B------:R-:W-:Y:S02]  /*05c0*/  ISETP.EQ.AND P4, PT, R13.reuse, -0x14, PT ;  /* 0xffffffec0d00780c */ /* 0x040fe40003f82270 */
[C---:B------:R-:W-:Y:S02]  /*05d0*/  ISETP.EQ.AND P2, PT, R13.reuse, -0x10, PT ;  /* 0xfffffff00d00780c */ /* 0x040fe40003f42270 */
[C---:B------:R-:W-:Y:S02]  /*05e0*/  ISETP.EQ.AND P1, PT, R13.reuse, -0xc, PT ;  /* 0xfffffff40d00780c */ /* 0x040fe40003f22270 */
[C---:B------:R-:W-:Y:S02]  /*05f0*/  ISETP.EQ.AND P0, PT, R13.reuse, -0x8, PT ;  /* 0xfffffff80d00780c */ /* 0x040fe40003f02270 */
[----:B------:R-:W-:-:S03]  /*0600*/  ISETP.EQ.AND P5, PT, R13, RZ, PT ;  /* 0x000000ff0d00720c */ /* 0x000fc60003fa2270 */
[----:B------:R-:W-:Y:S01]  /*0610*/  @P3 IMAD.MOV.U32 R14, RZ, RZ, R10 ;  /* 0x000000ffff0e3224 */ /* 0x000fe200078e000a */
[C---:B------:R-:W-:Y:S01]  /*0620*/  ISETP.EQ.AND P3, PT, R13.reuse, -0x4, PT ;  /* 0xfffffffc0d00780c */ /* 0x040fe20003f62270 */
[--C-:B------:R-:W-:Y:S01]  /*0630*/  @P4 IMAD.MOV.U32 R14, RZ, RZ, R16.reuse ;  /* 0x000000ffff0e4224 */ /* 0x100fe200078e0010 */
[----:B------:R-:W-:Y:S01]  /*0640*/  @P4 MOV R3, R10 ;  /* 0x0000000a00034202 */ /* 0x000fe20000000f00 */
[----:B------:R-:W-:Y:S01]  /*0650*/  @P2 IMAD.MOV.U32 R3, RZ, RZ, R16 ;  /* 0x000000ffff032224 */ /* 0x000fe200078e0010 */
[----:B------:R-:W-:Y:S01]  /*0660*/  ISETP.EQ.AND P4, PT, R13, 0x4, PT ;  /* 0x000000040d00780c */ /* 0x000fe20003f82270 */
[--C-:B------:R-:W-:Y:S01]  /*0670*/  @P2 IMAD.MOV.U32 R14, RZ, RZ, R17.reuse ;  /* 0x000000ffff0e2224 */ /* 0x100fe200078e0011 */
[----:B------:R-:W-:Y:S01]  /*0680*/  @P1 MOV R14, R18 ;  /* 0x00000012000e1202 */ /* 0x000fe20000000f00 */
[----:B------:R-:W-:Y:S02]  /*0690*/  @P1 IMAD.MOV.U32 R3, RZ, RZ, R17 ;  /* 0x000000ffff031224 */ /* 0x000fe400078e0011 */
[----:B------:R-:W-:-:S02]  /*06a0*/  @P0 IMAD.MOV.U32 R3, RZ, RZ, R18 ;  /* 0x000000ffff030224 */ /* 0x000fc400078e0012 */
[--C-:B------:R-:W-:Y:S02]  /*06b0*/  @P0 IMAD.MOV.U32 R14, RZ, RZ, R19.reuse ;  /* 0x000000ffff0e0224 */ /* 0x100fe400078e0013 */
[----:B------:R-:W-:Y:S01]  /*06c0*/  @P3 IMAD.MOV.U32 R3, RZ, RZ, R19 ;  /* 0x000000ffff033224 */ /* 0x000fe200078e0013 */
[----:B------:R-:W-:Y:S01]  /*06d0*/  @P5 MOV R3, R11 ;  /* 0x0000000b00035202 */ /* 0x000fe20000000f00 */
[----:B------:R-:W-:Y:S02]  /*06e0*/  @P3 IMAD.MOV.U32 R14, RZ, RZ, R11 ;  /* 0x000000ffff0e3224 */ /* 0x000fe400078e000b */
[--C-:B------:R-:W-:Y:S02]  /*06f0*/  @P5 IMAD.MOV.U32 R14, RZ, RZ, R21.reuse ;  /* 0x000000ffff0e5224 */ /* 0x100fe400078e0015 */
[----:B------:R-:W-:Y:S01]  /*0700*/  @P4 IMAD.MOV.U32 R3, RZ, RZ, R21 ;  /* 0x000000ffff034224 */ /* 0x000fe200078e0015 */
[----:B------:R-:W-:Y:S06]  /*0710*/  @!P6 BRA `(.L_x_5) ;  /* 0x00000000002ce947 */ /* 0x000fec0003800000 */
[----:B------:R-:W-:Y:S01]  /*0720*/  @P2 IMAD.MOV.U32 R12, RZ, RZ, R10 ;  /* 0x000000ffff0c2224 */ /* 0x000fe200078e000a */
[----:B------:R-:W-:Y:S01]  /*0730*/  LOP3.LUT R2, R2, 0x1f, RZ, 0xc0, !PT ;  /* 0x0000001f02027812 */ /* 0x000fe200078ec0ff */
[----:B------:R-:W-:Y:S01]  /*0740*/  @P1 IMAD.MOV.U32 R12, RZ, RZ, R16 ;  /* 0x000000ffff0c1224 */ /* 0x000fe200078e0010 */
[----:B------:R-:W-:Y:S01]  /*0750*/  @P0 MOV R12, R17 ;  /* 0x00000011000c0202 */ /* 0x000fe20000000f00 */
[----:B------:R-:W-:Y:S01]  /*0760*/  @P3 IMAD.MOV.U32 R12, RZ, RZ, R18 ;  /* 0x000000ffff0c3224 */ /* 0x000fe200078e0012 */
[----:B------:R-:W-:Y:S01]  /*0770*/  ISETP.EQ.AND P0, PT, R13, 0x8, PT ;  /* 0x000000080d00780c */ /* 0x000fe20003f02270 */
[----:B------:R-:W-:Y:S01]  /*0780*/  @P5 IMAD.MOV.U32 R12, RZ, RZ, R19 ;  /* 0x000000ffff0c5224 */ /* 0x000fe200078e0013 */
[----:B------:R-:W-:Y:S01]  /*0790*/  SHF.L.W.U32.HI R14, R3, R2, R14 ;  /* 0x00000002030e7219 */ /* 0x000fe20000010e0e */
[----:B------:R-:W-:-:S10]  /*07a0*/  @P4 IMAD.MOV.U32 R12, RZ, RZ, R11 ;  /* 0x000000ffff0c4224 */ /* 0x000fd400078e000b */
[----:B------:R-:W-:-:S05]  /*07b0*/  @P0 IMAD.MOV.U32 R12, RZ, RZ, R21 ;  /* 0x000000ffff0c0224 */ /* 0x000fca00078e0015 */
[----:B------:R-:W-:-:S07]  /*07c0*/  SHF.L.W.U32.HI R3, R12, R2, R3 ;  /* 0x000000020c037219 */ /* 0x000fce0000010e03 */
.L_x_5:
[----:B------:R-:W-:Y:S05]  /*07d0*/  BSYNC.RECONVERGENT B1 ;  /* 0x0000000000017941 */ /* 0x000fea0003800200 */
.L_x_4:
[C---:B------:R-:W-:Y:S01]  /*07e0*/  SHF.L.W.U32.HI R21, R3.reuse, 0x2, R14 ;  /* 0x0000000203157819 */ /* 0x040fe20000010e0e */
[----:B------:R-:W-:Y:S01]  /*07f0*/  UMOV UR4, 0x54442d19 ;  /* 0x54442d1900047882 */ /* 0x000fe20000000000 */
[----:B------:R-:W-:Y:S01]  /*0800*/  SHF.L.U32 R3, R3, 0x2, RZ ;  /* 0x0000000203037819 */ /* 0x000fe200000006ff */
[----:B------:R-:W-:Y:S01]  /*0810*/  UMOV UR5, 0x3bf921fb ;  /* 0x3bf921fb00057882 */ /* 0x000fe20000000000 */
[----:B------:R-:W-:Y:S02]  /*0820*/  SHF.R.S32.HI R12, RZ, 0x1f, R21 ;  /* 0x0000001fff0c7819 */ /* 0x000fe40000011415 */
[----:B------:R-:W-:Y:S02]  /*0830*/  ISETP.GE.AND P0, PT, R0, RZ, PT ;  /* 0x000000ff0000720c */ /* 0x000fe40003f06270 */
[C---:B------:R-:W-:Y:S02]  /*0840*/  LOP3.LUT R2, R12.reuse, R3, RZ, 0x3c, !PT ;  /* 0x000000030c027212 */ /* 0x040fe400078e3cff */
[----:B------:R-:W-:-:S02]  /*0850*/  LOP3.LUT R3, R12, R21, RZ, 0x3c, !PT ;  /* 0x000000150c037212 */ /* 0x000fc400078e3cff */
[----:B------:R-:W-:Y:S02]  /*0860*/  SHF.R.U32.HI R14, RZ, 0x1e, R14 ;  /* 0x0000001eff0e7819 */ /* 0x000fe4000001160e */
[C---:B------:R-:W-:Y:S02]  /*0870*/  LOP3.LUT R0, R21.reuse, R0, RZ, 0x3c, !PT ;  /* 0x0000000015007212 */ /* 0x040fe400078e3cff */
[----:B------:R-:W0:Y:S01]  /*0880*/  I2F.F64.S64 R2, R2 ;  /* 0x0000000200027312 */ /* 0x000e220000301c00 */
[----:B------:R-:W-:Y:S02]  /*0890*/  LEA.HI R20, R21, R14, RZ, 0x1 ;  /* 0x0000000e15147211 */ /* 0x000fe400078f08ff */
[----:B------:R-:W-:-:S03]  /*08a0*/  ISETP.GE.AND P1, PT, R0, RZ, PT ;  /* 0x000000ff0000720c */ /* 0x000fc60003f26270 */
[----:B------:R-:W-:-:S04]  /*08b0*/  IMAD.MOV R0, RZ, RZ, -R20 ;  /* 0x000000ffff007224 */ /* 0x000fc800078e0a14 */
[----:B------:R-:W-:Y:S01]  /*08c0*/  @!P0 IMAD.MOV.U32 R20, RZ, RZ, R0 ;  /* 0x000000ffff148224 */ /* 0x000fe200078e0000 */
[----:B0-----:R-:W-:-:S10]  /*08d0*/  DMUL R12, R2, UR4 ;  /* 0x00000004020c7c28 */ /* 0x001fd40008000000 */
[----:B------:R-:W0:Y:S02]  /*08e0*/  F2F.F32.F64 R12, R12 ;  /* 0x0000000c000c7310 */ /* 0x000e240000301000 */
[----:B0-----:R-:W-:-:S07]  /*08f0*/  FSEL R2, -R12, R12, !P1 ;  /* 0x0000000c0c027208 */ /* 0x001fce0004800100 */
.L_x_2:
[----:B------:R-:W-:Y:S05]  /*0900*/  BSYNC.RECONVERGENT B0 ;  /* 0x0000000000007941 */ /* 0x000fea0003800200 */
.L_x_1:
[----:B------:R-:W-:Y:S01]  /*0910*/  FADD R22, -R6, R15 ;  /* 0x0000000f06167221 */ /* 0x000fe20000000100 */
[----:B------:R-:W-:Y:S02]  /*0920*/  IMAD.MOV.U32 R12, RZ, RZ, 0x37cbac00 ;  /* 0x37cbac00ff0c7424 */ /* 0x000fe400078e00ff */
[----:B------:R-:W-:Y:S01]  /*0930*/  FMUL R3, R2, R2 ;  /* 0x0000000202037220 */ /* 0x000fe20000400000 */
[----:B------:R-:W-:Y:S01]  /*0940*/  LOP3.LUT R0, R20, 0x1, RZ, 0xc0, !PT ;  /* 0x0000000114007812 */ /* 0x000fe200078ec0ff */
[----:B------:R-:W-:Y:S01]  /*0950*/  FMUL R22, R7, R22 ;  /* 0x0000001607167220 */ /* 0x000fe20000400000 */
[----:B------:R-:W-:Y:S02]  /*0960*/  IMAD.MOV.U32 R24, RZ, RZ, 0x3c0885e4 ;  /* 0x3c0885e4ff187424 */ /* 0x000fe400078e00ff */
[----:B------:R-:W-:Y:S01]  /*0970*/  FFMA R12, R3, R12, -0.0013887860113754868507 ;  /* 0xbab607ed030c7423 */ /* 0x000fe2000000000c */
[----:B------:R-:W-:Y:S01]  /*0980*/  ISETP.NE.U32.AND P0, PT, R0, 0x1, PT ;  /* 0x000000010000780c */ /* 0x000fe20003f05070 */
[----:B------:R-:W-:Y:S01]  /*0990*/  FMUL R14, R22, 0.63661974668502807617 ;  /* 0x3f22f983160e7820 */ /* 0x000fe20000400000 */
[----:B------:R-:W-:Y:S01]  /*09a0*/  IADD3 R0, PT, PT, R20, 0x1, RZ ;  /* 0x0000000114007810 */ /* 0x000fe20007ffe0ff */
[----:B------:R-:W-:Y:S01]  /*09b0*/  IMAD.MOV.U32 R20, RZ, RZ, 0x3e2aaaa8 ;  /* 0x3e2aaaa8ff147424 */ /* 0x000fe200078e00ff */
[----:B------:R-:W-:Y:S01]  /*09c0*/  FSEL R12, R12, -0.00019574658654164522886, P0 ;  /* 0xb94d41530c0c7808 */ /* 0x000fe20000000000 */
[----:B------:R-:W-:Y:S01]  /*09d0*/  BSSY.RECONVERGENT B0, `(.L_x_6) ;  /* 0x000006c000007945 */ /* 0x000fe20003800200 */
[----:B------:R-:W-:Y:S01]  /*09e0*/  FSEL R24, R24, 0.041666727513074874878, !P0 ;  /* 0x3d2aaabb18187808 */ /* 0x000fe20004000000 */
[----:B------:R-:W0:Y:S01]  /*09f0*/  F2I.NTZ R14, R14 ;  /* 0x0000000e000e7305 */ /* 0x000e220000203100 */
[----:B------:R-:W-:-:S02]  /*0a00*/  LOP3.LUT P1, RZ, R0, 0x2, RZ, 0xc0, !PT ;  /* 0x0000000200ff7812 */ /* 0x000fc4000782c0ff */
[----:B------:R-:W-:Y:S01]  /*0a10*/  FSEL R0, R2, 1, !P0 ;  /* 0x3f80000002007808 */ /* 0x000fe20004000000 */
[----:B------:R-:W-:Y:S01]  /*0a20*/  FFMA R12, R3, R12, R24 ;  /* 0x0000000c030c7223 */ /* 0x000fe20000000018 */
[----:B------:R-:W-:Y:S02]  /*0a30*/  FSEL R24, -R20, -0.4999999701976776123, !P0 ;  /* 0xbeffffff14187808 */ /* 0x000fe40004000100 */
[----:B------:R-:W-:-:S03]  /*0a40*/  FSETP.GE.AND P0, PT, |R22|, 105615, PT ;  /* 0x47ce47801600780b */ /* 0x000fc60003f06200 */
[C---:B------:R-:W-:Y:S01]  /*0a50*/  FFMA R12, R3.reuse, R12, R24 ;  /* 0x0000000c030c7223 */ /* 0x040fe20000000018 */
[----:B------:R-:W-:Y:S01]  /*0a60*/  FFMA R3, R3, R0, RZ ;  /* 0x0000000003037223 */ /* 0x000fe200000000ff */
[----:B0-----:R-:W-:-:S03]  /*0a70*/  I2FP.F32.S32 R13, R14 ;  /* 0x0000000e000d7245 */ /* 0x001fc60000201400 */
[----:B------:R-:W-:Y:S02]  /*0a80*/  FFMA R21, R3, R12, R0 ;  /* 0x0000000c03157223 */ /* 0x000fe40000000000 */
[C---:B------:R-:W-:Y:S02]  /*0a90*/  FFMA R2, R13.reuse, -1.5707962512969970703, R22 ;  /* 0xbfc90fda0d027823 */ /* 0x040fe40000000016 */
[----:B------:R-:W-:Y:S02]  /*0aa0*/  @P1 FADD R21, RZ, -R21 ;  /* 0x80000015ff151221 */ /* 0x000fe40000000000 */
[----:B------:R-:W-:-:S04]  /*0ab0*/  FFMA R2, R13, -7.5497894158615963534e-08, R2 ;  /* 0xb3a221680d027823 */ /* 0x000fc80000000002 */
[----:B------:R-:W-:Y:S01]  /*0ac0*/  FFMA R0, R13, -5.3903029534742383927e-15, R2 ;  /* 0xa7c234c50d007823 */ /* 0x000fe20000000002 */
[----:B------:R-:W-:Y:S06]  /*0ad0*/  @!P0 BRA `(.L_x_7) ;  /* 0x00000004006c8947 */ /* 0x000fec0003800000 */
[----:B------:R-:W-:-:S13]  /*0ae0*/  FSETP.NEU.AND P0, PT, |R22|, +INF , PT ;  /* 0x7f8000001600780b */ /* 0x000fda0003f0d200 */
[----:B------:R-:W-:Y:S01]  /*0af0*/  @!P0 FMUL R0, RZ, R22 ;  /* 0x00000016ff008220 */ /* 0x000fe20000400000 */
[----:B------:R-:W-:Y:S01]  /*0b00*/  @!P0 IMAD.MOV.U32 R14, RZ, RZ, RZ ;  /* 0x000000ffff0e8224 */ /* 0x000fe200078e00ff */
[----:B------:R-:W-:Y:S06]  /*0b10*/  @!P0 BRA `(.L_x_7) ;  /* 0x00000004005c8947 */ /* 0x000fec0003800000 */
[----:B------:R-:W0:Y:S01]  /*0b20*/  LDC.64 R2, c[0x4][RZ] ;  /* 0x01000000ff027b82 */ /* 0x000e220000000a00 */
[----:B------:R-:W-:Y:S01]  /*0b30*/  IMAD.SHL.U32 R0, R22, 0x100, RZ ;  /* 0x0000010016007824 */ /* 0x000fe200078e00ff */
[----:B------:R-:W-:Y:S01]  /*0b40*/  MOV R23, RZ ;  /* 0x000000ff00177202 */ /* 0x000fe20000000f00 */
[----:B------:R-:W-:Y:S01]  /*0b50*/  IMAD.MOV.U32 R25, RZ, RZ, RZ ;  /* 0x000000ffff197224 */ /* 0x000fe200078e00ff */
[----:B------:R-:W-:Y:S02]  /*0b60*/  UMOV UR4, URZ ;  /* 0x000000ff00047c82 */ /* 0x000fe40008000000 */
[----:B------:R-:W-:-:S07]  /*0b70*/  LOP3.LUT R27, R0, 0x80000000, RZ, 0xfc, !PT ;  /* 0x80000000001b7812 */ /* 0x000fce00078efcff */
.L_x_8:
[----:B0-----:R-:W-:-:S06]  /*0b80*/  IMAD.WIDE.U32 R12, R25, 0x4, R2 ;  /* 0x00000004190c7825 */ /* 0x001fcc00078e0002 */
[----:B------:R-:W2:Y:S01]  /*0b90*/  LDG.E.CONSTANT R12, desc[UR16][R12.64] ;  /* 0x000000100c0c7981 */ /* 0x000ea2000c1e9900 */
[C---:B------:R-:W-:Y:S02]  /*0ba0*/  IMAD.SHL.U32 R0, R25.reuse, 0x4, RZ ;  /* 0x0000000419007824 */ /* 0x040fe400078e00ff */
[----:B------:R-:W-:-:S03]  /*0bb0*/  VIADD R25, R25, 0x1 ;  /* 0x0000000119197836 */ /* 0x000fc60000000000 */
[C---:B------:R-:W-:Y:S02]  /*0bc0*/  ISETP.EQ.AND P0, PT, R0.reuse, RZ, PT ;  /* 0x000000ff0000720c */ /* 0x040fe40003f02270 */
[C---:B------:R-:W-:Y:S02]  /*0bd0*/  ISETP.EQ.AND P5, PT, R0.reuse, 0x4, PT ;  /* 0x000000040000780c */ /* 0x040fe40003fa2270 */
[C---:B------:R-:W-:Y:S02]  /*0be0*/  ISETP.EQ.AND P4, PT, R0.reuse, 0x8, PT ;  /* 0x000000080000780c */ /* 0x040fe40003f82270 */
[C---:B------:R-:W-:Y:S02]  /*0bf0*/  ISETP.EQ.AND P3, PT, R0.reuse, 0xc, PT ;  /* 0x0000000c0000780c */ /* 0x040fe40003f62270 */
[C---:B------:R-:W-:Y:S02]  /*0c00*/  ISETP.EQ.AND P2, PT, R0.reuse, 0x10, PT ;  /* 0x000000100000780c */ /* 0x040fe40003f42270 */
[----:B------:R-:W-:Y:S01]  /*0c10*/  ISETP.EQ.AND P1, PT, R0, 0x14, PT ;  /* 0x000000140000780c */ /* 0x000fe20003f22270 */
[----:B--2---:R-:W-:-:S03]  /*0c20*/  IMAD.WIDE.U32 R14, R12, R27, RZ ;  /* 0x0000001b0c0e7225 */ /* 0x004fc600078e00ff */
[----:B------:R-:W-:-:S04]  /*0c30*/  IADD3 R0, P6, PT, R14, R23, RZ ;  /* 0x000000170e007210 */ /* 0x000fc80007fde0ff */
[----:B------:R-:W-:Y:S01]  /*0c40*/  IADD3.X R23, PT, PT, R15, UR4, RZ, P6, !PT ;  /* 0x000000040f177c10 */ /* 0x000fe2000b7fe4ff */
[--C-:B------:R-:W-:Y:S01]  /*0c50*/  @P5 IMAD.MOV.U32 R16, RZ, RZ, R0.reuse ;  /* 0x000000ffff105224 */ /* 0x100fe200078e0000 */
[----:B------:R-:W-:Y:S01]  /*0c60*/  ISETP.NE.AND P6, PT, R25, 0x6, PT ;  /* 0x000000061900780c */ /* 0x000fe20003fc5270 */
[--C-:B------:R-:W-:Y:S01]  /*0c70*/  @P4 IMAD.MOV.U32 R17, RZ, RZ, R0.reuse ;  /* 0x000000ffff114224 */ /* 0x100fe200078e0000 */
[-C--:B------:R-:W-:Y:S01]  /*0c80*/  @P0 MOV R10, R0.reuse ;  /* 0x00000000000a0202 */ /* 0x080fe20000000f00 */
[--C-:B------:R-:W-:Y:S01]  /*0c90*/  @P3 IMAD.MOV.U32 R18, RZ, RZ, R0.reuse ;  /* 0x000000ffff123224 */ /* 0x100fe200078e0000 */
[----:B------:R-:W-:Y:S01]  /*0ca0*/  @P2 MOV R19, R0 ;  /* 0x0000000000132202 */ /* 0x000fe20000000f00 */
[----:B------:R-:W-:-:S08]  /*0cb0*/  @P1 IMAD.MOV.U32 R11, RZ, RZ, R0 ;  /* 0x000000ffff0b1224 */ /* 0x000fd000078e0000 */
[----:B------:R-:W-:Y:S05]  /*0cc0*/  @P6 BRA `(.L_x_8) ;  /* 0xfffffffc00ac6947 */ /* 0x000fea000383ffff */
        /* <DEDUP_REMOVED lines=13> */
[----:B------:R-:W-:Y:S02]  /*0da0*/  @P3 MOV R0, R10 ;  /* 0x0000000a00003202 */ /* 0x000fe40000000f00 */
[C---:B------:R-:W-:Y:S01]  /*0db0*/  ISETP.EQ.AND P3, PT, R13.reuse, -0x4, PT ;  /* 0xfffffffc0d00780c */ /* 0x040fe20003f62270 */
[----:B------:R-:W-:Y:S02]  /*0dc0*/  @P4 IMAD.MOV.U32 R3, RZ, RZ, R10 ;  /* 0x000000ffff034224 */ /* 0x000fe400078e000a */
[--C-:B------:R-:W-:Y:S01]  /*0dd0*/  @P4 IMAD.MOV.U32 R0, RZ, RZ, R16.reuse ;  /* 0x000000ffff004224 */ /* 0x100fe200078e0010 */
[----:B------:R-:W-:Y:S01]  /*0de0*/  ISETP.EQ.AND P4, PT, R13, 0x4, PT ;  /* 0x000000040d00780c */ /* 0x000fe20003f82270 */
[----:B------:R-:W-:Y:S01]  /*0df0*/  @P2 IMAD.MOV.U32 R3, RZ, RZ, R16 ;  /* 0x000000ffff032224 */ /* 0x000fe200078e0010 */
[----:B------:R-:W-:Y:S01]  /*0e00*/  @P2 MOV R0, R17 ;  /* 0x0000001100002202 */ /* 0x000fe20000000f00 */
[----:B------:R-:W-:Y:S02]  /*0e10*/  @P1 IMAD.MOV.U32 R3, RZ, RZ, R17 ;  /* 0x000000ffff031224 */ /* 0x000fe400078e0011 */
[--C-:B------:R-:W-:Y:S01]  /*0e20*/  @P1 IMAD.MOV.U32 R0, RZ, RZ, R18.reuse ;  /* 0x000000ffff001224 */ /* 0x100fe200078e0012 */
[----:B------:R-:W-:Y:S01]  /*0e30*/  @P0 MOV R0, R19 ;  /* 0x0000001300000202 */ /* 0x000fe20000000f00 */
[----:B------:R-:W-:-:S02]  /*0e40*/  @P0 IMAD.MOV.U32 R3, RZ, RZ, R18 ;  /* 0x000000ffff030224 */ /* 0x000fc400078e0012 */
[----:B------:R-:W-:Y:S02]  /*0e50*/  @P3 IMAD.MOV.U32 R3, RZ, RZ, R19 ;  /* 0x000000ffff033224 */ /* 0x000fe400078e0013 */
[--C-:B------:R-:W-:Y:S01]  /*0e60*/  @P3 IMAD.MOV.U32 R0, RZ, RZ, R11.reuse ;  /* 0x000000ffff003224 */ /* 0x100fe200078e000b */
[----:B------:R-:W-:Y:S01]  /*0e70*/  @P5 MOV R0, R23 ;  /* 0x0000001700005202 */ /* 0x000fe20000000f00 */
[----:B------:R-:W-:Y:S02]  /*0e80*/  @P5 IMAD.MOV.U32 R3, RZ, RZ, R11 ;  /* 0x000000ffff035224 */ /* 0x000fe400078e000b */
        /* <DEDUP_REMOVED lines=11> */
[----:B------:R-:W-:-:S04]  /*0f40*/  @P0 MOV R12, R23 ;  /* 0x00000017000c0202 */ /* 0x000fc80000000f00 */
[----:B------:R-:W-:-:S07]  /*0f50*/  SHF.L.W.U32.HI R3, R12, R2, R3 ;  /* 0x000000020c037219 */ /* 0x000fce0000010e03 */
.L_x_10:
[----:B------:R-:W-:Y:S05]  /*0f60*/  BSYNC.RECONVERGENT B1 ;  /* 0x0000000000017941 */ /* 0x000fea0003800200 */
.L_x_9:
[C---:B------:R-:W-:Y:S01]  /*0f70*/  SHF.L.W.U32.HI R15, R3.reuse, 0x2, R0 ;  /* 0x00000002030f7819 */ /* 0x040fe20000010e00 */
[----:B------:R-:W-:Y:S01]  /*0f80*/  IMAD.SHL.U32 R3, R3, 0x4, RZ ;  /* 0x0000000403037824 */ /* 0x000fe200078e00ff */
[----:B------:R-:W-:Y:S01]  /*0f90*/  UMOV UR4, 0x54442d19 ;  /* 0x54442d1900047882 */ /* 0x000fe20000000000 */
        /* <DEDUP_REMOVED lines=15> */
.L_x_7:
[----:B------:R-:W-:Y:S05]  /*1090*/  BSYNC.RECONVERGENT B0 ;  /* 0x0000000000007941 */ /* 0x000fea0003800200 */
.L_x_6:
[----:B------:R-:W-:Y:S01]  /*10a0*/  MOV R2, 0x37cbac00 ;  /* 0x37cbac0000027802 */ /* 0x000fe20000000f00 */
[----:B------:R-:W-:Y:S01]  /*10b0*/  FMUL R3, R0, R0 ;  /* 0x0000000000037220 */ /* 0x000fe20000400000 */
[C---:B------:R-:W-:Y:S01]  /*10c0*/  LOP3.LUT R12, R14.reuse, 0x1, RZ, 0xc0, !PT ;  /* 0x000000010e0c7812 */ /* 0x040fe200078ec0ff */
[----:B------:R-:W0:Y:S01]  /*10d0*/  LDCU.64 UR4, c[0x0][0x3a0] ;  /* 0x00007400ff0477ac */ /* 0x000e220008000a00 */
[----:B------:R-:W-:Y:S02]  /*10e0*/  VIADD R14, R14, 0x1 ;  /* 0x000000010e0e7836 */ /* 0x000fe40000000000 */
[----:B------:R-:W-:Y:S01]  /*10f0*/  FFMA R2, R3, R2, -0.0013887860113754868507 ;  /* 0xbab607ed03027423 */ /* 0x000fe20000000002 */
[----:B------:R-:W-:Y:S01]  /*1100*/  ISETP.NE.U32.AND P0, PT, R12, 0x1, PT ;  /* 0x000000010c00780c */ /* 0x000fe20003f05070 */
[----:B------:R-:W-:Y:S01]  /*1110*/  IMAD.MOV.U32 R12, RZ, RZ, 0x3c0885e4 ;  /* 0x3c0885e4ff0c7424 */ /* 0x000fe200078e00ff */
[----:B------:R-:W-:Y:S01]  /*1120*/  UIADD3 UR6, UP0, UPT, UR6, 0x1, URZ ;  /* 0x0000000106067890 */ /* 0x000fe2000ff1e0ff */
[----:B------:R-:W-:-:S02]  /*1130*/  LOP3.LUT P1, RZ, R14, 0x2, RZ, 0xc0, !PT ;  /* 0x000000020eff7812 */ /* 0x000fc4000782c0ff */
[----:B------:R-:W-:Y:S01]  /*1140*/  FSEL R2, R2, -0.00019574658654164522886, P0 ;  /* 0xb94d415302027808 */ /* 0x000fe20000000000 */
[----:B------:R-:W-:Y:S01]  /*1150*/  UIADD3.X UR7, UPT, UPT, URZ, UR7, URZ, UP0, !UPT ;  /* 0x00000007ff077290 */ /* 0x000fe200087fe4ff */
[----:B------:R-:W-:Y:S02]  /*1160*/  FSEL R12, R12, 0.041666727513074874878, !P0 ;  /* 0x3d2aaabb0c0c7808 */ /* 0x000fe40004000000 */
[----:B------:R-:W-:Y:S02]  /*1170*/  FSEL R13, -R20, -0.4999999701976776123, !P0 ;  /* 0xbeffffff140d7808 */ /* 0x000fe40004000100 */
[----:B------:R-:W-:Y:S01]  /*1180*/  FSEL R0, R0, 1, !P0 ;  /* 0x3f80000000007808 */ /* 0x000fe20004000000 */
[----:B------:R-:W-:Y:S01]  /*1190*/  FFMA R2, R3, R2, R12 ;  /* 0x0000000203027223 */ /* 0x000fe2000000000c */
[----:B0-----:R-:W-:-:S03]  /*11a0*/  UISETP.NE.U32.AND UP0, UPT, UR6, UR4, UPT ;  /* 0x000000040600728c */ /* 0x001fc6000bf05070 */
[C---:B------:R-:W-:Y:S01]  /*11b0*/  FFMA R2, R3.reuse, R2, R13 ;  /* 0x0000000203027223 */ /* 0x040fe2000000000d */
[----:B------:R-:W-:Y:S01]  /*11c0*/  FFMA R3, R3, R0, RZ ;  /* 0x0000000003037223 */ /* 0x000fe200000000ff */
[----:B------:R-:W-:-:S03]  /*11d0*/  UISETP.NE.AND.EX UP0, UPT, UR7, UR5, UPT, UP0 ;  /* 0x000000050700728c */ /* 0x000fc6000bf05300 */
[----:B------:R-:W-:-:S04]  /*11e0*/  FFMA R0, R3, R2, R0 ;  /* 0x0000000203007223 */ /* 0x000fc80000000000 */
[----:B------:R-:W-:-:S04]  /*11f0*/  @P1 FADD R0, RZ, -R0 ;  /* 0x80000000ff001221 */ /* 0x000fc80000000000 */
[----:B-----5:R-:W-:-:S04]  /*1200*/  FMUL R9, R9, R0 ;  /* 0x0000000009097220 */ /* 0x020fc80000400000 */
[----:B------:R-:W-:-:S04]  /*1210*/  FFMA R8, R8, R21, R9 ;  /* 0x0000001508087223 */ /* 0x000fc80000000009 */
[----:B------:R-:W-:Y:S01]  /*1220*/  FADD R5, R8, R5 ;  /* 0x0000000508057221 */ /* 0x000fe20000000000 */
[----:B------:R-:W-:Y:S06]  /*1230*/  BRA.U UP0, `(.L_x_11) ;  /* 0xffffffed00bc7547 */ /* 0x000fec000b83ffff */
.L_x_0:
[----:B------:R-:W0:Y:S02]  /*1240*/  LDC.64 R2, c[0x0][0x3b0] ;  /* 0x0000ec00ff027b82 */ /* 0x000e240000000a00 */
[----:B0-----:R-:W-:-:S05]  /*1250*/  IMAD.WIDE.U32 R2, R4, 0x4, R2 ;  /* 0x0000000404027825 */ /* 0x001fca00078e0002 */
[----:B------:R-:W-:Y:S01]  /*1260*/  STG.E desc[UR16][R2.64], R5 ;  /* 0x0000000502007986 */ /* 0x000fe2000c101910 */
[----:B------:R-:W-:Y:S05]  /*1270*/  EXIT ;  /* 0x000000000000794d */ /* 0x000fea0003800000 */
.L_x_12:
[----:B------:R-:W-:-:S00]  /*1280*/  BRA `(.L_x_12) ;  /* 0xfffffffc00fc7947 */ /* 0x000fc0000383ffff */
[----:B------:R-:W-:-:S00]  /*1290*/  NOP ;  /* 0x0000000000007918 */ /* 0x000fc00000000000 */
        /* <DEDUP_REMOVED lines=14> */
.L_x_26:


//--------------------- .text._Z19global_calculate_vtPfS_S_S_mS_S_ --------------------------
	.section	.text._Z19global_calculate_vtPfS_S_S_mS_S_,"ax",@progbits
	.align	128
        .global         _Z19global_calculate_vtPfS_S_S_mS_S_
        .type           _Z19global_calculate_vtPfS_S_S_mS_S_,@function
        .size           _Z19global_calculate_vtPfS_S_S_mS_S_,(.L_x_27 - _Z19global_calculate_vtPfS_S_S_mS_S_)
        .other          _Z19global_calculate_vtPfS_S_S_mS_S_,@"STO_CUDA_ENTRY STV_DEFAULT"
_Z19global_calculate_vtPfS_S_S_mS_S_:
.text._Z19global_calculate_vtPfS_S_S_mS_S_:
        /* <DEDUP_REMOVED lines=19> */
.L_x_24:
        /* <DEDUP_REMOVED lines=41> */
.L_x_16:
        /* <DEDUP_REMOVED lines=65> */
.L_x_18:
[----:B------:R-:W-:Y:S05]  /*07d0*/  BSYNC.RECONVERGENT B1 ;  /* 0x0000000000017941 */ /* 0x000fea0003800200 */
.L_x_17:
        /* <DEDUP_REMOVED lines=18> */
.L_x_15:
[----:B------:R-:W-:Y:S05]  /*0900*/  BSYNC.RECONVERGENT B0 ;  /* 0x0000000000007941 */ /* 0x000fea0003800200 */
.L_x_14:
[----:B------:R-:W-:Y:S01]  /*0910*/  FADD R20, -R6, R15 ;  /* 0x0000000f06147221 */ /* 0x000fe20000000100 */
[----:B------:R-:W-:Y:S01]  /*0920*/  LOP3.LUT R12, R14, 0x1, RZ, 0xc0, !PT ;  /* 0x000000010e0c7812 */ /* 0x000fe200078ec0ff */
[----:B------:R-:W-:Y:S02]  /*0930*/  IMAD.MOV.U32 R0, RZ, RZ, 0x37cbac00 ;  /* 0x37cbac00ff007424 */ /* 0x000fe400078e00ff */
[----:B------:R-:W-:Y:S01]  /*0940*/  FMUL R3, R2, R2 ;  /* 0x0000000202037220 */ /* 0x000fe20000400000 */
[----:B------:R-:W-:Y:S01]  /*0950*/  FMUL R20, R7, R20 ;  /* 0x0000001407147220 */ /* 0x000fe20000400000 */
[----:B------:R-:W-:Y:S01]  /*0960*/  ISETP.NE.U32.AND P0, PT, R12, 0x1, PT ;  /* 0x000000010c00780c */ /* 0x000fe20003f05070 */
[----:B------:R-:W-:Y:S02]  /*0970*/  IMAD.MOV.U32 R12, RZ, RZ, 0x3d2aaabb ;  /* 0x3d2aaabbff0c7424 */ /* 0x000fe400078e00ff */
[----:B------:R-:W-:Y:S01]  /*0980*/  FFMA R0, R3, R0, -0.0013887860113754868507 ;  /* 0xbab607ed03007423 */ /* 0x000fe20000000000 */
[----:B------:R-:W-:Y:S01]  /*0990*/  FMUL R15, R20, 0.63661974668502807617 ;  /* 0x3f22f983140f7820 */ /* 0x000fe20000400000 */
[----:B------:R-:W-:Y:S01]  /*09a0*/  MOV R21, 0x3effffff ;  /* 0x3effffff00157802 */ /* 0x000fe20000000f00 */
[----:B------:R-:W-:Y:S01]  /*09b0*/  BSSY.RECONVERGENT B0, `(.L_x_19) ;  /* 0x000006d000007945 */ /* 0x000fe20003800200 */
[----:B------:R-:W-:-:S02]  /*09c0*/  FSEL R12, R12, 0.0083327032625675201416, !P0 ;  /* 0x3c0885e40c0c7808 */ /* 0x000fc40004000000 */
[----:B------:R-:W-:Y:S01]  /*09d0*/  FSEL R0, R0, -0.00019574658654164522886, !P0 ;  /* 0xb94d415300007808 */ /* 0x000fe20004000000 */
[----:B------:R-:W0:Y:S01]  /*09e0*/  F2I.NTZ R15, R15 ;  /* 0x0000000f000f7305 */ /* 0x000e220000203100 */
[----:B------:R-:W-:Y:S02]  /*09f0*/  LOP3.LUT P1, RZ, R14, 0x2, RZ, 0xc0, !PT ;  /* 0x000000020eff7812 */ /* 0x000fe4000782c0ff */
[----:B------:R-:W-:Y:S01]  /*0a00*/  FSEL R14, -R21, -0.16666662693023681641, !P0 ;  /* 0xbe2aaaa8150e7808 */ /* 0x000fe20004000100 */
[C---:B------:R-:W-:Y:S01]  /*0a10*/  FFMA R12, R3.reuse, R0, R12 ;  /* 0x00000000030c7223 */ /* 0x040fe2000000000c */
[----:B------:R-:W-:Y:S02]  /*0a20*/  FSEL R0, R2, 1, P0 ;  /* 0x3f80000002007808 */ /* 0x000fe40000000000 */
[----:B------:R-:W-:Y:S01]  /*0a30*/  FSETP.GE.AND P0, PT, |R20|, 105615, PT ;  /* 0x47ce47801400780b */ /* 0x000fe20003f06200 */
[C---:B------:R-:W-:Y:S02]  /*0a40*/  FFMA R12, R3.reuse, R12, R14 ;  /* 0x0000000c030c7223 */ /* 0x040fe4000000000e */
[----:B------:R-:W-:-:S04]  /*0a50*/  FFMA R3, R3, R0, RZ ;  /* 0x0000000003037223 */ /* 0x000fc800000000ff */
[----:B------:R-:W-:Y:S01]  /*0a60*/  FFMA R23, R3, R12, R0 ;  /* 0x0000000c03177223 */ /* 0x000fe20000000000 */
[----:B0-----:R-:W-:-:S03]  /*0a70*/  I2FP.F32.S32 R13, R15 ;  /* 0x0000000f000d7245 */ /* 0x001fc60000201400 */
[----:B------:R-:W-:Y:S02]  /*0a80*/  @P1 FADD R23, RZ, -R23 ;  /* 0x80000017ff171221 */ /* 0x000fe40000000000 */
[----:B------:R-:W-:-:S04]  /*0a90*/  FFMA R2, R13, -1.5707962512969970703, R20 ;  /* 0xbfc90fda0d027823 */ /* 0x000fc80000000014 */
        /* <DEDUP_REMOVED lines=9> */
[----:B------:R-:W-:Y:S01]  /*0b30*/  UMOV UR4, URZ ;  /* 0x000000ff00047c82 */ /* 0x000fe20008000000 */
[----:B------:R-:W-:Y:S02]  /*0b40*/  IMAD.MOV.U32 R25, RZ, RZ, RZ ;  /* 0x000000ffff197224 */ /* 0x000fe400078e00ff */
[----:B------:R-:W-:Y:S01]  /*0b50*/  IMAD.MOV.U32 R27, RZ, RZ, RZ ;  /* 0x000000ffff1b7224 */ /* 0x000fe200078e00ff */
[----:B------:R-:W-:-:S07]  /*0b60*/  LOP3.LUT R29, R0, 0x80000000, RZ, 0xfc, !PT ;  /* 0x80000000001d7812 */ /* 0x000fce00078efcff */
.L_x_21:
[----:B0-----:R-:W-:-:S06]  /*0b70*/  IMAD.WIDE.U32 R12, R27, 0x4, R2 ;  /* 0x000000041b0c7825 */ /* 0x001fcc00078e0002 */
[----:B------:R-:W2:Y:S01]  /*0b80*/  LDG.E.CONSTANT R12, desc[UR16][R12.64] ;  /* 0x000000100c0c7981 */ /* 0x000ea2000c1e9900 */
[C---:B------:R-:W-:Y:S01]  /*0b90*/  SHF.L.U32 R0, R27.reuse, 0x2, RZ ;  /* 0x000000021b007819 */ /* 0x040fe200000006ff */
        /* <DEDUP_REMOVED lines=13> */
[----:B------:R-:W-:Y:S01]  /*0c70*/  @P3 MOV R18, R0 ;  /* 0x0000000000123202 */ /* 0x000fe20000000f00 */
[--C-:B------:R-:W-:Y:S02]  /*0c80*/  @P4 IMAD.MOV.U32 R17, RZ, RZ, R0.reuse ;  /* 0x000000ffff114224 */ /* 0x100fe400078e0000 */
[--C-:B------:R-:W-:Y:S02]  /*0c90*/  @P2 IMAD.MOV.U32 R19, RZ, RZ, R0.reuse ;  /* 0x000000ffff132224 */ /* 0x100fe400078e0000 */
[----:B------:R-:W-:-:S06]  /*0ca0*/  @P1 IMAD.MOV.U32 R11, RZ, RZ, R0 ;  /* 0x000000ffff0b1224 */ /* 0x000fcc00078e0000 */
[----:B------:R-:W-:Y:S05]  /*0cb0*/  @P6 BRA `(.L_x_21) ;  /* 0xfffffffc00ac6947 */ /* 0x000fea000383ffff */
[----:B------:R-:W-:Y:S01]  /*0cc0*/  SHF.R.U32.HI R2, RZ, 0x17, R20 ;  /* 0x00000017ff027819 */ /* 0x000fe20000011614 */
[----:B------:R-:W-:Y:S03]  /*0cd0*/  BSSY.RECONVERGENT B1, `(.L_x_22) ;  /* 0x0000028000017945 */ /* 0x000fe60003800200 */
[C---:B------:R-:W-:Y:S02]  /*0ce0*/  LOP3.LUT R0, R2.reuse, 0xe0, RZ, 0xc0, !PT ;  /* 0x000000e002007812 */ /* 0x040fe400078ec0ff */
[----:B------:R-:W-:-:S03]  /*0cf0*/  LOP3.LUT P6, RZ, R2, 0x1f, RZ, 0xc0, !PT ;  /* 0x0000001f02ff7812 */ /* 0x000fc600078cc0ff */
[----:B------:R-:W-:-:S05]  /*0d00*/  VIADD R0, R0, 0xffffff80 ;  /* 0xffffff8000007836 */ /* 0x000fca0000000000 */
[----:B------:R-:W-:-:S04]  /*0d10*/  SHF.R.U32.HI R0, RZ, 0x5, R0 ;  /* 0x00000005ff007819 */ /* 0x000fc80000011600 */
[----:B------:R-:W-:-:S04]  /*0d20*/  LEA R13, -R0, RZ, 0x2 ;  /* 0x000000ff000d7211 */ /* 0x000fc800078e11ff */
[C---:B------:R-:W-:Y:S02]  /*0d30*/  ISETP.EQ.AND P3, PT, R13.reuse, -0x18, PT ;  /* 0xffffffe80d00780c */ /* 0x040fe40003f62270 */
[C---:B------:R-:W-:Y:S02]  /*0d40*/  ISETP.EQ.AND P4, PT, R13.reuse, -0x14, PT ;  /* 0xffffffec0d00780c */ /* 0x040fe40003f82270 */
[C---:B------:R-:W-:Y:S02]  /*0d50*/  ISETP.EQ.AND P2, PT, R13.reuse, -0x10, PT ;  /* 0xfffffff00d00780c */ /* 0x040fe40003f42270 */
[C---:B------:R-:W-:Y:S02]  /*0d60*/  ISETP.EQ.AND P1, PT, R13.reuse, -0xc, PT ;  /* 0xfffffff40d00780c */ /* 0x040fe40003f22270 */
[C---:B------:R-:W-:Y:S02]  /*0d70*/  ISETP.EQ.AND P0, PT, R13.reuse, -0x8, PT ;  /* 0xfffffff80d00780c */ /* 0x040fe40003f02270 */
[----:B------:R-:W-:-:S03]  /*0d80*/  ISETP.EQ.AND P5, PT, R13, RZ, PT ;  /* 0x000000ff0d00720c */ /* 0x000fc60003fa2270 */
[--C-:B------:R-:W-:Y:S01]  /*0d90*/  @P3 IMAD.MOV.U32 R0, RZ, RZ, R10.reuse ;  /* 0x000000ffff003224 */ /* 0x100fe200078e000a */
[C---:B------:R-:W-:Y:S01]  /*0da0*/  ISETP.EQ.AND P3, PT, R13.reuse, -0x4, PT ;  /* 0xfffffffc0d00780c */ /* 0x040fe20003f62270 */
[----:B------:R-:W-:Y:S02]  /*0db0*/  @P4 IMAD.MOV.U32 R3, RZ, RZ, R10 ;  /* 0x000000ffff034224 */ /* 0x000fe400078e000a */
[----:B------:R-:W-:Y:S01]  /*0dc0*/  @P4 IMAD.MOV.U32 R0, RZ, RZ, R16 ;  /* 0x000000ffff004224 */ /* 0x000fe200078e0010 */
[----:B------:R-:W-:Y:S01]  /*0dd0*/  ISETP.EQ.AND P4, PT, R13, 0x4, PT ;  /* 0x000000040d00780c */ /* 0x000fe20003f82270 */
[--C-:B------:R-:W-:Y:S01]  /*0de0*/  @P2 IMAD.MOV.U32 R0, RZ, RZ, R17.reuse ;  /* 0x000000ffff002224 */ /* 0x100fe200078e0011 */
[----:B------:R-:W-:Y:S01]  /*0df0*/  @P2 MOV R3, R16 ;  /* 0x0000001000032202 */ /* 0x000fe20000000f00 */
[----:B------:R-:W-:Y:S01]  /*0e00*/  @P1 IMAD.MOV.U32 R3, RZ, RZ, R17 ;  /* 0x000000ffff031224 */ /* 0x000fe200078e0011 */
[----:B------:R-:W-:Y:S01]  /*0e10*/  @P0 MOV R3, R18 ;  /* 0x0000001200030202 */ /* 0x000fe20000000f00 */
        /* <DEDUP_REMOVED lines=9> */
[----:B------:R-:W-:Y:S01]  /*0eb0*/  @P1 MOV R12, R16 ;  /* 0x00000010000c1202 */ /* 0x000fe20000000f00 */
[----:B------:R-:W-:Y:S01]  /*0ec0*/  @P0 IMAD.MOV.U32 R12, RZ, RZ, R17 ;  /* 0x000000ffff0c0224 */ /* 0x000fe200078e0011 */
[----:B------:R-:W-:Y:S01]  /*0ed0*/  ISETP.EQ.AND P0, PT, R13, 0x8, PT ;  /* 0x000000080d00780c */ /* 0x000fe20003f02270 */
[----:B------:R-:W-:Y:S01]  /*0ee0*/  @P3 IMAD.MOV.U32 R12, RZ, RZ, R18 ;  /* 0x000000ffff0c3224 */ /* 0x000fe200078e0012 */
[----:B------:R-:W-:Y:S01]  /*0ef0*/  LOP3.LUT R2, R2, 0x1f, RZ, 0xc0, !PT ;  /* 0x0000001f02027812 */ /* 0x000fe200078ec0ff */
[----:B------:R-:W-:Y:S01]  /*0f00*/  @P5 IMAD.MOV.U32 R12, RZ, RZ, R19 ;  /* 0x000000ffff0c5224 */ /* 0x000fe200078e0013 */
[----:B------:R-:W-:Y:S02]  /*0f10*/  @P4 MOV R12, R11 ;  /* 0x0000000b000c4202 */ /* 0x000fe40000000f00 */
[----:B------:R-:W-:-:S07]  /*0f20*/  SHF.L.W.U32.HI R0, R3, R2, R0 ;  /* 0x0000000203007219 */ /* 0x000fce0000010e00 */
[----:B------:R-:W-:-:S05]  /*0f30*/  @P0 IMAD.MOV.U32 R12, RZ, RZ, R25 ;  /* 0x000000ffff0c0224 */ /* 0x000fca00078e0019 */
[----:B------:R-:W-:-:S07]  /*0f40*/  SHF.L.W.U32.HI R3, R12, R2, R3 ;  /* 0x000000020c037219 */ /* 0x000fce0000010e03 */
.L_x_23:
[----:B------:R-:W-:Y:S05]  /*0f50*/  BSYNC.RECONVERGENT B1 ;  /* 0x0000000000017941 */ /* 0x000fea0003800200 */
.L_x_22:
[C-C-:B------:R-:W-:Y:S01]  /*0f60*/  SHF.L.W.U32.HI R15, R3.reuse, 0x2, R0.reuse ;  /* 0x00000002030f7819 */ /* 0x140fe20000010e00 */
[----:B------:R-:W-:Y:S01]  /*0f70*/  IMAD.SHL.U32 R3, R3, 0x4, RZ ;  /* 0x0000000403037824 */ /* 0x000fe200078e00ff */
[----:B------:R-:W-:Y:S01]  /*0f80*/  UMOV UR4, 0x54442d19 ;  /* 0x54442d1900047882 */ /* 0x000fe20000000000 */
[----:B------:R-:W-:Y:S01]  /*0f90*/  UMOV UR5, 0x3bf921fb ;  /* 0x3bf921fb00057882 */ /* 0x000fe20000000000 */
[----:B------:R-:W-:Y:S02]  /*0fa0*/  SHF.R.S32.HI R12, RZ, 0x1f, R15 ;  /* 0x0000001fff0c7819 */ /* 0x000fe4000001140f */
[----:B------:R-:W-:Y:S02]  /*0fb0*/  SHF.R.U32.HI R0, RZ, 0x1e, R0 ;  /* 0x0000001eff007819 */ /* 0x000fe40000011600 */
[C---:B------:R-:W-:Y:S02]  /*0fc0*/  LOP3.LUT R2, R12.reuse, R3, RZ, 0x3c, !PT ;  /* 0x000000030c027212 */ /* 0x040fe400078e3cff */
[----:B------:R-:W-:-:S02]  /*0fd0*/  LOP3.LUT R3, R12, R15, RZ, 0x3c, !PT ;  /* 0x0000000f0c037212 */ /* 0x000fc400078e3cff */
[----:B------:R-:W-:Y:S02]  /*0fe0*/  ISETP.GE.AND P0, PT, R20, RZ, PT ;  /* 0x000000ff1400720c */ /* 0x000fe40003f06270 */
[C---:B------:R-:W-:Y:S02]  /*0ff0*/  LOP3.LUT R20, R15.reuse, R20, RZ, 0x3c, !PT ;  /* 0x000000140f147212 */ /* 0x040fe400078e3cff */
[----:B------:R-:W0:Y:S01]  /*1000*/  I2F.F64.S64 R2, R2 ;  /* 0x0000000200027312 */ /* 0x000e220000301c00 */
[----:B------:R-:W-:Y:S02]  /*1010*/  LEA.HI R15, R15, R0, RZ, 0x1 ;  /* 0x000000000f0f7211 */ /* 0x000fe400078f08ff */
[----:B------:R-:W-:-:S03]  /*1020*/  ISETP.GE.AND P1, PT, R20, RZ, PT ;  /* 0x000000ff1400720c */ /* 0x000fc60003f26270 */
[----:B------:R-:W-:-:S05]  /*1030*/  IMAD.MOV R0, RZ, RZ, -R15 ;  /* 0x000000ffff007224 */ /* 0x000fca00078e0a0f */
[----:B------:R-:W-:Y:S01]  /*1040*/  @!P0 MOV R15, R0 ;  /* 0x00000000000f8202 */ /* 0x000fe20000000f00 */
[----:B0-----:R-:W-:-:S10]  /*1050*/  DMUL R12, R2, UR4 ;  /* 0x00000004020c7c28 */ /* 0x001fd40008000000 */
[----:B------:R-:W0:Y:S02]  /*1060*/  F2F.F32.F64 R12, R12 ;  /* 0x0000000c000c7310 */ /* 0x000e240000301000 */
[----:B0-----:R-:W-:-:S07]  /*1070*/  FSEL R0, -R12, R12, !P1 ;  /* 0x0000000c0c007208 */ /* 0x001fce0004800100 */
.L_x_20:
[----:B------:R-:W-:Y:S05]  /*1080*/  BSYNC.RECONVERGENT B0 ;  /* 0x0000000000007941 */ /* 0x000fea0003800200 */
.L_x_19:
[----:B------:R-:W-:Y:S01]  /*1090*/  LOP3.LUT R12, R15, 0x1, RZ, 0xc0, !PT ;  /* 0x000000010f0c7812 */ /* 0x000fe200078ec0ff */
[----:B------:R-:W-:Y:S02]  /*10a0*/  IMAD.MOV.U32 R2, RZ, RZ, 0x37cbac00 ;  /* 0x37cbac00ff027424 */ /* 0x000fe400078e00ff */
[----:B------:R-:W-:Y:S01]  /*10b0*/  FMUL R3, R0, R0 ;  /* 0x0000000000037220 */ /* 0x000fe20000400000 */
[----:B------:R-:W0:Y:S01]  /*10c0*/  LDCU.64 UR4, c[0x0][0x3a0] ;  /* 0x00007400ff0477ac */ /* 0x000e220008000a00 */
[----:B------:R-:W-:Y:S01]  /*10d0*/  ISETP.NE.U32.AND P0, PT, R12, 0x1, PT ;  /* 0x000000010c00780c */ /* 0x000fe20003f05070 */
[----:B------:R-:W-:Y:S02]  /*10e0*/  IMAD.MOV.U32 R12, RZ, RZ, 0x3d2aaabb ;  /* 0x3d2aaabbff0c7424 */ /* 0x000fe400078e00ff */
[----:B------:R-:W-:Y:S01]  /*10f0*/  FFMA R2, R3, R2, -0.0013887860113754868507 ;  /* 0xbab607ed03027423 */ /* 0x000fe20000000002 */
[----:B------:R-:W-:Y:S01]  /*1100*/  LOP3.LUT P1, RZ, R15, 0x2, RZ, 0xc0, !PT ;  /* 0x000000020fff7812 */ /* 0x000fe2000782c0ff */
[----:B------:R-:W-:Y:S01]  /*1110*/  UIADD3 UR6, UP0, UPT, UR6, 0x1, URZ ;  /* 0x0000000106067890 */ /* 0x000fe2000ff1e0ff */
[----:B------:R-:W-:-:S02]  /*1120*/  FSEL R21, -R21, -0.16666662693023681641, !P0 ;  /* 0xbe2aaaa815157808 */ /* 0x000fc40004000100 */
[----:B------:R-:W-:Y:S01]  /*1130*/  FSEL R2, R2, -0.00019574658654164522886, !P0 ;  /* 0xb94d415302027808 */ /* 0x000fe20004000000 */
[----:B------:R-:W-:Y:S01]  /*1140*/  UIADD3.X UR7, UPT, UPT, URZ, UR7, URZ, UP0, !UPT ;  /* 0x00000007ff077290 */ /* 0x000fe200087fe4ff */
[----:B------:R-:W-:Y:S02]  /*1150*/  FSEL R12, R12, 0.0083327032625675201416, !P0 ;  /* 0x3c0885e40c0c7808 */ /* 0x000fe40004000000 */
[----:B------:R-:W-:-:S03]  /*1160*/  FSEL R0, R0, 1, P0 ;  /* 0x3f80000000007808 */ /* 0x000fc60000000000 */
        /* <DEDUP_REMOVED lines=11> */
.L_x_13:
[----:B------:R-:W0:Y:S02]  /*1220*/  LDC.64 R2, c[0x0][0x3b0] ;  /* 0x0000ec00ff027b82 */ /* 0x000e240000000a00 */
[----:B0-----:R-:W-:-:S05]  /*1230*/  IMAD.WIDE.U32 R2, R4, 0x4, R2 ;  /* 0x0000000404027825 */ /* 0x001fca00078e0002 */
[----:B------:R-:W-:Y:S01]  /*1240*/  STG.E desc[UR16][R2.64], R5 ;  /* 0x0000000502007986 */ /* 0x000fe2000c101910 */
[----:B------:R-:W-:Y:S05]  /*1250*/  EXIT ;  /* 0x000000000000794d */ /* 0x000fea0003800000 */
.L_x_25:
        /* <DEDUP_REMOVED lines=10> */
.L_x_27:


//--------------------- .nv.global.init           --------------------------
	.section	.nv.global.init,"aw",@progbits
	.align	4
.nv.global.init:
	.type		__cudart_i2opi_f,@object
	.size		__cudart_i2opi_f,(.L_0 - __cudart_i2opi_f)
__cudart_i2opi_f:
        /*0000*/ 	.byte	0x41, 0x90, 0x43, 0x3c, 0x99, 0x95, 0x62, 0xdb, 0xc0, 0xdd, 0x34, 0xf5, 0xd1, 0x57, 0x27, 0xfc
        /*0010*/ 	.byte	0x29, 0x15, 0x44, 0x4e, 0x6e, 0x83, 0xf9, 0xa2
.L_0:


//--------------------- .nv.shared.reserved.0     --------------------------
	.section	.nv.shared.reserved.0,"aw",@nobits
	.weak		__nv_reservedSMEM_offset_0_alias
	.size		__nv_reservedSMEM_offset_0_alias, 0, 64
	.other		__nv_reservedSMEM_offset_0_alias,@"STO_CUDA_RESERVED_SHARED STV_DEFAULT"
__nv_reservedSMEM_offset_0_alias:
	.zero		0
	.zero		64


//--------------------- .nv.constant0._Z19global_calculate_etPfS_S_S_mS_S_ --------------------------
	.section	.nv.constant0._Z19global_calculate_etPfS_S_S_mS_S_,"a",@progbits
	.sectionflags	@""
	.align	4
.nv.constant0._Z19global_calculate_etPfS_S_S_mS_S_:
	.zero		952


//--------------------- .nv.constant0._Z19global_calculate_vtPfS_S_S_mS_S_ --------------------------
	.section	.nv.constant0._Z19global_calculate_vtPfS_S_S_mS_S_,"a",@progbits
	.sectionflags	@""
	.align	4
.nv.constant0._Z19global_calculate_vtPfS_S_S_mS_S_:
	.zero		952


//--------------------- SYMBOLS --------------------------

	.type		.nv.reservedSmem.offset0,@object
	.size		.nv.reservedSmem.offset0,0x4
